//
// Generated by NVIDIA NVVM Compiler
//
// Compiler Build ID: CL-36424714
// Cuda compilation tools, release 13.0, V13.0.88
// Based on NVVM 20.0.0
//

.version 9.0
.target sm_100
.address_size 64

	// .globl	_Z19TEST_access_patternPf

.visible .entry _Z19TEST_access_patternPf(
	.param .u64 .ptr .align 1 _Z19TEST_access_patternPf_param_0
)
{
	.reg .b32 	%r<5>;
	.reg .b32 	%f<2>;
	.reg .b64 	%rd<5>;

	ld.param.u64 	%rd1, [_Z19TEST_access_patternPf_param_0];
	cvta.to.global.u64 	%rd2, %rd1;
	mov.u32 	%r1, %ctaid.x;
	mov.u32 	%r2, %ntid.x;
	mov.u32 	%r3, %tid.x;
	mad.lo.s32 	%r4, %r1, %r2, %r3;
	mul.wide.s32 	%rd3, %r4, 4;
	add.s64 	%rd4, %rd2, %rd3;
	ld.global.f32 	%f1, [%rd4];
	st.global.f32 	[%rd2], %f1;
	st.global.f32 	[%rd2+28], %f1;
	ret;

}
	// .globl	_Z22TEST_nested_conditionsPf
.visible .entry _Z22TEST_nested_conditionsPf(
	.param .u64 .ptr .align 1 _Z22TEST_nested_conditionsPf_param_0
)
{
	.reg .pred 	%p<3>;
	.reg .b32 	%r<6>;
	.reg .b32 	%f<5>;
	.reg .b64 	%rd<9>;

	ld.param.u64 	%rd2, [_Z22TEST_nested_conditionsPf_param_0];
	cvta.to.global.u64 	%rd1, %rd2;
	ld.global.f32 	%f1, [%rd1+28];
	cvt.rzi.s32.f32 	%r5, %f1;
	setp.gt.s32 	%p1, %r5, 999;
	@%p1 bra 	$L__BB1_3;
	mul.wide.s32 	%rd3, %r5, 4;
	add.s64 	%rd4, %rd1, %rd3;
	ld.global.f32 	%f2, [%rd4];
	cvt.rzi.s32.f32 	%r5, %f2;
	setp.gt.s32 	%p2, %r5, 31;
	@%p2 bra 	$L__BB1_3;
	mul.wide.s32 	%rd7, %r5, 4;
	add.s64 	%rd8, %rd1, %rd7;
	mov.b32 	%r4, 1092616192;
	st.global.u32 	[%rd8], %r4;
	bra.uni 	$L__BB1_4;
$L__BB1_3:
	mul.wide.u32 	%rd5, %r5, 4;
	add.s64 	%rd6, %rd1, %rd5;
	ld.global.f32 	%f3, [%rd6];
	mul.f32 	%f4, %f3, 0fC1200000;
	st.global.f32 	[%rd6], %f4;
$L__BB1_4:
	ret;

}
	// .globl	_Z14TEST_for_loopsPfPKf
.visible .entry _Z14TEST_for_loopsPfPKf(
	.param .u64 .ptr .align 1 _Z14TEST_for_loopsPfPKf_param_0,
	.param .u64 .ptr .align 1 _Z14TEST_for_loopsPfPKf_param_1
)
{
	.reg .pred 	%p<2>;
	.reg .b32 	%r<6>;
	.reg .b32 	%f<130>;
	.reg .b64 	%rd<71>;

	ld.param.u64 	%rd2, [_Z14TEST_for_loopsPfPKf_param_0];
	ld.param.u64 	%rd3, [_Z14TEST_for_loopsPfPKf_param_1];
	cvta.to.global.u64 	%rd4, %rd3;
	cvta.to.global.u64 	%rd5, %rd2;
	mov.u32 	%r1, %ctaid.x;
	mov.u32 	%r2, %ntid.x;
	mov.u32 	%r3, %tid.x;
	mad.lo.s32 	%r4, %r1, %r2, %r3;
	mul.wide.s32 	%rd6, %r4, 4;
	add.s64 	%rd7, %rd4, %rd6;
	ld.global.f32 	%f2, [%rd7];
	fma.rn.f32 	%f3, %f2, %f2, 0fBF800000;
	add.s64 	%rd1, %rd5, %rd6;
	st.global.f32 	[%rd1], %f3;
	shl.b32 	%r5, %r2, 2;
	cvt.u64.u32 	%rd8, %r5;
	add.s64 	%rd9, %rd7, %rd8;
	ld.global.f32 	%f4, [%rd9];
	fma.rn.f32 	%f5, %f4, %f4, 0fBF800000;
	add.s64 	%rd10, %rd1, %rd8;
	st.global.f32 	[%rd10], %f5;
	add.s64 	%rd11, %rd9, %rd8;
	ld.global.f32 	%f6, [%rd11];
	fma.rn.f32 	%f7, %f6, %f6, 0fBF800000;
	add.s64 	%rd12, %rd10, %rd8;
	st.global.f32 	[%rd12], %f7;
	add.s64 	%rd13, %rd11, %rd8;
	ld.global.f32 	%f8, [%rd13];
	fma.rn.f32 	%f9, %f8, %f8, 0fBF800000;
	add.s64 	%rd14, %rd12, %rd8;
	st.global.f32 	[%rd14], %f9;
	add.s64 	%rd15, %rd13, %rd8;
	ld.global.f32 	%f10, [%rd15];
	fma.rn.f32 	%f11, %f10, %f10, 0fBF800000;
	add.s64 	%rd16, %rd14, %rd8;
	st.global.f32 	[%rd16], %f11;
	add.s64 	%rd17, %rd15, %rd8;
	ld.global.f32 	%f12, [%rd17];
	fma.rn.f32 	%f13, %f12, %f12, 0fBF800000;
	add.s64 	%rd18, %rd16, %rd8;
	st.global.f32 	[%rd18], %f13;
	add.s64 	%rd19, %rd17, %rd8;
	ld.global.f32 	%f14, [%rd19];
	fma.rn.f32 	%f15, %f14, %f14, 0fBF800000;
	add.s64 	%rd20, %rd18, %rd8;
	st.global.f32 	[%rd20], %f15;
	add.s64 	%rd21, %rd19, %rd8;
	ld.global.f32 	%f16, [%rd21];
	fma.rn.f32 	%f17, %f16, %f16, 0fBF800000;
	add.s64 	%rd22, %rd20, %rd8;
	st.global.f32 	[%rd22], %f17;
	add.s64 	%rd23, %rd21, %rd8;
	ld.global.f32 	%f18, [%rd23];
	fma.rn.f32 	%f19, %f18, %f18, 0fBF800000;
	add.s64 	%rd24, %rd22, %rd8;
	st.global.f32 	[%rd24], %f19;
	add.s64 	%rd25, %rd23, %rd8;
	ld.global.f32 	%f20, [%rd25];
	fma.rn.f32 	%f21, %f20, %f20, 0fBF800000;
	add.s64 	%rd26, %rd24, %rd8;
	st.global.f32 	[%rd26], %f21;
	add.s64 	%rd27, %rd25, %rd8;
	ld.global.f32 	%f22, [%rd27];
	fma.rn.f32 	%f23, %f22, %f22, 0fBF800000;
	add.s64 	%rd28, %rd26, %rd8;
	st.global.f32 	[%rd28], %f23;
	add.s64 	%rd29, %rd27, %rd8;
	ld.global.f32 	%f24, [%rd29];
	fma.rn.f32 	%f25, %f24, %f24, 0fBF800000;
	add.s64 	%rd30, %rd28, %rd8;
	st.global.f32 	[%rd30], %f25;
	add.s64 	%rd31, %rd29, %rd8;
	ld.global.f32 	%f26, [%rd31];
	fma.rn.f32 	%f27, %f26, %f26, 0fBF800000;
	add.s64 	%rd32, %rd30, %rd8;
	st.global.f32 	[%rd32], %f27;
	add.s64 	%rd33, %rd31, %rd8;
	ld.global.f32 	%f28, [%rd33];
	fma.rn.f32 	%f29, %f28, %f28, 0fBF800000;
	add.s64 	%rd34, %rd32, %rd8;
	st.global.f32 	[%rd34], %f29;
	add.s64 	%rd35, %rd33, %rd8;
	ld.global.f32 	%f30, [%rd35];
	fma.rn.f32 	%f31, %f30, %f30, 0fBF800000;
	add.s64 	%rd36, %rd34, %rd8;
	st.global.f32 	[%rd36], %f31;
	add.s64 	%rd37, %rd35, %rd8;
	ld.global.f32 	%f32, [%rd37];
	fma.rn.f32 	%f33, %f32, %f32, 0fBF800000;
	add.s64 	%rd38, %rd36, %rd8;
	st.global.f32 	[%rd38], %f33;
	add.s64 	%rd39, %rd37, %rd8;
	ld.global.f32 	%f34, [%rd39];
	fma.rn.f32 	%f35, %f34, %f34, 0fBF800000;
	add.s64 	%rd40, %rd38, %rd8;
	st.global.f32 	[%rd40], %f35;
	add.s64 	%rd41, %rd39, %rd8;
	ld.global.f32 	%f36, [%rd41];
	fma.rn.f32 	%f37, %f36, %f36, 0fBF800000;
	add.s64 	%rd42, %rd40, %rd8;
	st.global.f32 	[%rd42], %f37;
	add.s64 	%rd43, %rd41, %rd8;
	ld.global.f32 	%f38, [%rd43];
	fma.rn.f32 	%f39, %f38, %f38, 0fBF800000;
	add.s64 	%rd44, %rd42, %rd8;
	st.global.f32 	[%rd44], %f39;
	add.s64 	%rd45, %rd43, %rd8;
	ld.global.f32 	%f40, [%rd45];
	fma.rn.f32 	%f41, %f40, %f40, 0fBF800000;
	add.s64 	%rd46, %rd44, %rd8;
	st.global.f32 	[%rd46], %f41;
	add.s64 	%rd47, %rd45, %rd8;
	ld.global.f32 	%f42, [%rd47];
	fma.rn.f32 	%f43, %f42, %f42, 0fBF800000;
	add.s64 	%rd48, %rd46, %rd8;
	st.global.f32 	[%rd48], %f43;
	add.s64 	%rd49, %rd47, %rd8;
	ld.global.f32 	%f44, [%rd49];
	fma.rn.f32 	%f45, %f44, %f44, 0fBF800000;
	add.s64 	%rd50, %rd48, %rd8;
	st.global.f32 	[%rd50], %f45;
	add.s64 	%rd51, %rd49, %rd8;
	ld.global.f32 	%f46, [%rd51];
	fma.rn.f32 	%f47, %f46, %f46, 0fBF800000;
	add.s64 	%rd52, %rd50, %rd8;
	st.global.f32 	[%rd52], %f47;
	add.s64 	%rd53, %rd51, %rd8;
	ld.global.f32 	%f48, [%rd53];
	fma.rn.f32 	%f49, %f48, %f48, 0fBF800000;
	add.s64 	%rd54, %rd52, %rd8;
	st.global.f32 	[%rd54], %f49;
	add.s64 	%rd55, %rd53, %rd8;
	ld.global.f32 	%f50, [%rd55];
	fma.rn.f32 	%f51, %f50, %f50, 0fBF800000;
	add.s64 	%rd56, %rd54, %rd8;
	st.global.f32 	[%rd56], %f51;
	add.s64 	%rd57, %rd55, %rd8;
	ld.global.f32 	%f52, [%rd57];
	fma.rn.f32 	%f53, %f52, %f52, 0fBF800000;
	add.s64 	%rd58, %rd56, %rd8;
	st.global.f32 	[%rd58], %f53;
	add.s64 	%rd59, %rd57, %rd8;
	ld.global.f32 	%f54, [%rd59];
	fma.rn.f32 	%f55, %f54, %f54, 0fBF800000;
	add.s64 	%rd60, %rd58, %rd8;
	st.global.f32 	[%rd60], %f55;
	add.s64 	%rd61, %rd59, %rd8;
	ld.global.f32 	%f56, [%rd61];
	fma.rn.f32 	%f57, %f56, %f56, 0fBF800000;
	add.s64 	%rd62, %rd60, %rd8;
	st.global.f32 	[%rd62], %f57;
	add.s64 	%rd63, %rd61, %rd8;
	ld.global.f32 	%f58, [%rd63];
	fma.rn.f32 	%f59, %f58, %f58, 0fBF800000;
	add.s64 	%rd64, %rd62, %rd8;
	st.global.f32 	[%rd64], %f59;
	add.s64 	%rd65, %rd63, %rd8;
	ld.global.f32 	%f60, [%rd65];
	fma.rn.f32 	%f61, %f60, %f60, 0fBF800000;
	add.s64 	%rd66, %rd64, %rd8;
	st.global.f32 	[%rd66], %f61;
	add.s64 	%rd67, %rd65, %rd8;
	ld.global.f32 	%f62, [%rd67];
	fma.rn.f32 	%f63, %f62, %f62, 0fBF800000;
	add.s64 	%rd68, %rd66, %rd8;
	st.global.f32 	[%rd68], %f63;
	add.s64 	%rd69, %rd67, %rd8;
	ld.global.f32 	%f64, [%rd69];
	fma.rn.f32 	%f65, %f64, %f64, 0fBF800000;
	add.s64 	%rd70, %rd68, %rd8;
	st.global.f32 	[%rd70], %f65;
	ld.global.f32 	%f66, [%rd7];
	fma.rn.f32 	%f1, %f66, %f66, 0fBF800000;
	st.global.f32 	[%rd1], %f1;
	ld.global.f32 	%f67, [%rd9];
	fma.rn.f32 	%f68, %f67, %f67, 0fBF800000;
	st.global.f32 	[%rd10], %f68;
	ld.global.f32 	%f69, [%rd11];
	fma.rn.f32 	%f70, %f69, %f69, 0fBF800000;
	st.global.f32 	[%rd12], %f70;
	ld.global.f32 	%f71, [%rd13];
	fma.rn.f32 	%f72, %f71, %f71, 0fBF800000;
	st.global.f32 	[%rd14], %f72;
	ld.global.f32 	%f73, [%rd15];
	fma.rn.f32 	%f74, %f73, %f73, 0fBF800000;
	st.global.f32 	[%rd16], %f74;
	ld.global.f32 	%f75, [%rd17];
	fma.rn.f32 	%f76, %f75, %f75, 0fBF800000;
	st.global.f32 	[%rd18], %f76;
	ld.global.f32 	%f77, [%rd19];
	fma.rn.f32 	%f78, %f77, %f77, 0fBF800000;
	st.global.f32 	[%rd20], %f78;
	ld.global.f32 	%f79, [%rd21];
	fma.rn.f32 	%f80, %f79, %f79, 0fBF800000;
	st.global.f32 	[%rd22], %f80;
	ld.global.f32 	%f81, [%rd23];
	fma.rn.f32 	%f82, %f81, %f81, 0fBF800000;
	st.global.f32 	[%rd24], %f82;
	ld.global.f32 	%f83, [%rd25];
	fma.rn.f32 	%f84, %f83, %f83, 0fBF800000;
	st.global.f32 	[%rd26], %f84;
	ld.global.f32 	%f85, [%rd27];
	fma.rn.f32 	%f86, %f85, %f85, 0fBF800000;
	st.global.f32 	[%rd28], %f86;
	ld.global.f32 	%f87, [%rd29];
	fma.rn.f32 	%f88, %f87, %f87, 0fBF800000;
	st.global.f32 	[%rd30], %f88;
	ld.global.f32 	%f89, [%rd31];
	fma.rn.f32 	%f90, %f89, %f89, 0fBF800000;
	st.global.f32 	[%rd32], %f90;
	ld.global.f32 	%f91, [%rd33];
	fma.rn.f32 	%f92, %f91, %f91, 0fBF800000;
	st.global.f32 	[%rd34], %f92;
	ld.global.f32 	%f93, [%rd35];
	fma.rn.f32 	%f94, %f93, %f93, 0fBF800000;
	st.global.f32 	[%rd36], %f94;
	ld.global.f32 	%f95, [%rd37];
	fma.rn.f32 	%f96, %f95, %f95, 0fBF800000;
	st.global.f32 	[%rd38], %f96;
	ld.global.f32 	%f97, [%rd39];
	fma.rn.f32 	%f98, %f97, %f97, 0fBF800000;
	st.global.f32 	[%rd40], %f98;
	ld.global.f32 	%f99, [%rd41];
	fma.rn.f32 	%f100, %f99, %f99, 0fBF800000;
	st.global.f32 	[%rd42], %f100;
	ld.global.f32 	%f101, [%rd43];
	fma.rn.f32 	%f102, %f101, %f101, 0fBF800000;
	st.global.f32 	[%rd44], %f102;
	ld.global.f32 	%f103, [%rd45];
	fma.rn.f32 	%f104, %f103, %f103, 0fBF800000;
	st.global.f32 	[%rd46], %f104;
	ld.global.f32 	%f105, [%rd47];
	fma.rn.f32 	%f106, %f105, %f105, 0fBF800000;
	st.global.f32 	[%rd48], %f106;
	ld.global.f32 	%f107, [%rd49];
	fma.rn.f32 	%f108, %f107, %f107, 0fBF800000;
	st.global.f32 	[%rd50], %f108;
	ld.global.f32 	%f109, [%rd51];
	fma.rn.f32 	%f110, %f109, %f109, 0fBF800000;
	st.global.f32 	[%rd52], %f110;
	ld.global.f32 	%f111, [%rd53];
	fma.rn.f32 	%f112, %f111, %f111, 0fBF800000;
	st.global.f32 	[%rd54], %f112;
	ld.global.f32 	%f113, [%rd55];
	fma.rn.f32 	%f114, %f113, %f113, 0fBF800000;
	st.global.f32 	[%rd56], %f114;
	ld.global.f32 	%f115, [%rd57];
	fma.rn.f32 	%f116, %f115, %f115, 0fBF800000;
	st.global.f32 	[%rd58], %f116;
	ld.global.f32 	%f117, [%rd59];
	fma.rn.f32 	%f118, %f117, %f117, 0fBF800000;
	st.global.f32 	[%rd60], %f118;
	ld.global.f32 	%f119, [%rd61];
	fma.rn.f32 	%f120, %f119, %f119, 0fBF800000;
	st.global.f32 	[%rd62], %f120;
	ld.global.f32 	%f121, [%rd63];
	fma.rn.f32 	%f122, %f121, %f121, 0fBF800000;
	st.global.f32 	[%rd64], %f122;
	ld.global.f32 	%f123, [%rd65];
	fma.rn.f32 	%f124, %f123, %f123, 0fBF800000;
	st.global.f32 	[%rd66], %f124;
	ld.global.f32 	%f125, [%rd67];
	fma.rn.f32 	%f126, %f125, %f125, 0fBF800000;
	st.global.f32 	[%rd68], %f126;
	ld.global.f32 	%f127, [%rd69];
	fma.rn.f32 	%f128, %f127, %f127, 0fBF800000;
	st.global.f32 	[%rd70], %f128;
	setp.gt.s32 	%p1, %r4, 31;
	@%p1 bra 	$L__BB2_2;
	neg.f32 	%f129, %f1;
	st.global.f32 	[%rd1], %f129;
$L__BB2_2:
	ret;

}
	// .globl	_Z21TEST_nested_for_loopsPfPKf
.visible .entry _Z21TEST_nested_for_loopsPfPKf(
	.param .u64 .ptr .align 1 _Z21TEST_nested_for_loopsPfPKf_param_0,
	.param .u64 .ptr .align 1 _Z21TEST_nested_for_loopsPfPKf_param_1
)
{
	.reg .pred 	%p<3>;
	.reg .b32 	%r<12>;
	.reg .b32 	%f<68>;
	.reg .b64 	%rd<89>;

	ld.param.u64 	%rd58, [_Z21TEST_nested_for_loopsPfPKf_param_0];
	ld.param.u64 	%rd59, [_Z21TEST_nested_for_loopsPfPKf_param_1];
	cvta.to.global.u64 	%rd60, %rd59;
	cvta.to.global.u64 	%rd61, %rd58;
	mov.u32 	%r5, %ctaid.x;
	mov.u32 	%r6, %ntid.x;
	mov.u32 	%r7, %tid.x;
	mad.lo.s32 	%r1, %r5, %r6, %r7;
	mul.wide.s32 	%rd88, %r1, 4;
	add.s64 	%rd62, %rd60, %rd88;
	add.s64 	%rd1, %rd61, %rd88;
	shl.b32 	%r8, %r6, 2;
	cvt.u64.u32 	%rd63, %r8;
	add.s64 	%rd64, %rd62, %rd63;
	add.s64 	%rd2, %rd1, %rd63;
	add.s64 	%rd3, %rd64, %rd63;
	add.s64 	%rd4, %rd2, %rd63;
	add.s64 	%rd5, %rd3, %rd63;
	add.s64 	%rd6, %rd4, %rd63;
	add.s64 	%rd7, %rd5, %rd63;
	add.s64 	%rd65, %rd6, %rd63;
	add.s64 	%rd66, %rd7, %rd63;
	add.s64 	%rd8, %rd65, %rd63;
	add.s64 	%rd9, %rd66, %rd63;
	add.s64 	%rd10, %rd8, %rd63;
	add.s64 	%rd11, %rd9, %rd63;
	add.s64 	%rd12, %rd10, %rd63;
	add.s64 	%rd13, %rd11, %rd63;
	add.s64 	%rd14, %rd12, %rd63;
	add.s64 	%rd15, %rd13, %rd63;
	add.s64 	%rd16, %rd14, %rd63;
	add.s64 	%rd17, %rd15, %rd63;
	add.s64 	%rd18, %rd16, %rd63;
	add.s64 	%rd19, %rd17, %rd63;
	add.s64 	%rd20, %rd18, %rd63;
	add.s64 	%rd21, %rd19, %rd63;
	add.s64 	%rd22, %rd20, %rd63;
	add.s64 	%rd67, %rd21, %rd63;
	add.s64 	%rd23, %rd22, %rd63;
	add.s64 	%rd24, %rd67, %rd63;
	add.s64 	%rd25, %rd23, %rd63;
	add.s64 	%rd26, %rd24, %rd63;
	add.s64 	%rd27, %rd25, %rd63;
	add.s64 	%rd28, %rd26, %rd63;
	add.s64 	%rd29, %rd27, %rd63;
	add.s64 	%rd30, %rd28, %rd63;
	add.s64 	%rd31, %rd29, %rd63;
	add.s64 	%rd32, %rd30, %rd63;
	add.s64 	%rd33, %rd31, %rd63;
	add.s64 	%rd34, %rd32, %rd63;
	add.s64 	%rd35, %rd33, %rd63;
	add.s64 	%rd36, %rd34, %rd63;
	add.s64 	%rd37, %rd35, %rd63;
	add.s64 	%rd38, %rd36, %rd63;
	add.s64 	%rd39, %rd37, %rd63;
	add.s64 	%rd40, %rd38, %rd63;
	add.s64 	%rd41, %rd39, %rd63;
	add.s64 	%rd42, %rd40, %rd63;
	add.s64 	%rd43, %rd41, %rd63;
	add.s64 	%rd44, %rd42, %rd63;
	add.s64 	%rd45, %rd43, %rd63;
	add.s64 	%rd46, %rd44, %rd63;
	add.s64 	%rd47, %rd45, %rd63;
	add.s64 	%rd48, %rd46, %rd63;
	add.s64 	%rd49, %rd47, %rd63;
	add.s64 	%rd50, %rd48, %rd63;
	add.s64 	%rd51, %rd49, %rd63;
	add.s64 	%rd52, %rd50, %rd63;
	add.s64 	%rd68, %rd51, %rd63;
	add.s64 	%rd53, %rd68, %rd63;
	add.s64 	%rd54, %rd53, %rd63;
	mov.b32 	%r11, 0;
$L__BB3_1:
	ld.param.u64 	%rd87, [_Z21TEST_nested_for_loopsPfPKf_param_1];
	ld.param.u64 	%rd86, [_Z21TEST_nested_for_loopsPfPKf_param_0];
	cvta.to.global.u64 	%rd69, %rd87;
	add.s64 	%rd70, %rd69, %rd88;
	ld.global.f32 	%f2, [%rd70];
	fma.rn.f32 	%f3, %f2, %f2, 0fBF800000;
	cvta.to.global.u64 	%rd71, %rd86;
	add.s64 	%rd72, %rd71, %rd88;
	st.global.f32 	[%rd72], %f3;
	mul.wide.s32 	%rd73, %r1, 4;
	add.s64 	%rd74, %rd69, %rd73;
	ld.global.f32 	%f4, [%rd74];
	fma.rn.f32 	%f1, %f4, %f4, 0fBF800000;
	st.global.f32 	[%rd1], %f1;
	cvt.u64.u32 	%rd75, %r8;
	add.s64 	%rd76, %rd74, %rd75;
	ld.global.f32 	%f5, [%rd76];
	fma.rn.f32 	%f6, %f5, %f5, 0fBF800000;
	st.global.f32 	[%rd2], %f6;
	ld.global.f32 	%f7, [%rd3];
	fma.rn.f32 	%f8, %f7, %f7, 0fBF800000;
	st.global.f32 	[%rd4], %f8;
	ld.global.f32 	%f9, [%rd5];
	fma.rn.f32 	%f10, %f9, %f9, 0fBF800000;
	st.global.f32 	[%rd6], %f10;
	ld.global.f32 	%f11, [%rd7];
	fma.rn.f32 	%f12, %f11, %f11, 0fBF800000;
	add.s64 	%rd77, %rd6, %rd75;
	st.global.f32 	[%rd77], %f12;
	add.s64 	%rd78, %rd7, %rd75;
	ld.global.f32 	%f13, [%rd78];
	fma.rn.f32 	%f14, %f13, %f13, 0fBF800000;
	st.global.f32 	[%rd8], %f14;
	ld.global.f32 	%f15, [%rd9];
	fma.rn.f32 	%f16, %f15, %f15, 0fBF800000;
	st.global.f32 	[%rd10], %f16;
	ld.global.f32 	%f17, [%rd11];
	fma.rn.f32 	%f18, %f17, %f17, 0fBF800000;
	st.global.f32 	[%rd12], %f18;
	ld.global.f32 	%f19, [%rd13];
	fma.rn.f32 	%f20, %f19, %f19, 0fBF800000;
	st.global.f32 	[%rd14], %f20;
	ld.global.f32 	%f21, [%rd15];
	fma.rn.f32 	%f22, %f21, %f21, 0fBF800000;
	st.global.f32 	[%rd16], %f22;
	ld.global.f32 	%f23, [%rd17];
	fma.rn.f32 	%f24, %f23, %f23, 0fBF800000;
	st.global.f32 	[%rd18], %f24;
	ld.global.f32 	%f25, [%rd19];
	fma.rn.f32 	%f26, %f25, %f25, 0fBF800000;
	st.global.f32 	[%rd20], %f26;
	ld.global.f32 	%f27, [%rd21];
	fma.rn.f32 	%f28, %f27, %f27, 0fBF800000;
	st.global.f32 	[%rd22], %f28;
	add.s64 	%rd79, %rd21, %rd75;
	ld.global.f32 	%f29, [%rd79];
	fma.rn.f32 	%f30, %f29, %f29, 0fBF800000;
	st.global.f32 	[%rd23], %f30;
	ld.global.f32 	%f31, [%rd24];
	fma.rn.f32 	%f32, %f31, %f31, 0fBF800000;
	st.global.f32 	[%rd25], %f32;
	ld.global.f32 	%f33, [%rd26];
	fma.rn.f32 	%f34, %f33, %f33, 0fBF800000;
	st.global.f32 	[%rd27], %f34;
	ld.global.f32 	%f35, [%rd28];
	fma.rn.f32 	%f36, %f35, %f35, 0fBF800000;
	st.global.f32 	[%rd29], %f36;
	ld.global.f32 	%f37, [%rd30];
	fma.rn.f32 	%f38, %f37, %f37, 0fBF800000;
	st.global.f32 	[%rd31], %f38;
	ld.global.f32 	%f39, [%rd32];
	fma.rn.f32 	%f40, %f39, %f39, 0fBF800000;
	st.global.f32 	[%rd33], %f40;
	ld.global.f32 	%f41, [%rd34];
	fma.rn.f32 	%f42, %f41, %f41, 0fBF800000;
	st.global.f32 	[%rd35], %f42;
	ld.global.f32 	%f43, [%rd36];
	fma.rn.f32 	%f44, %f43, %f43, 0fBF800000;
	st.global.f32 	[%rd37], %f44;
	ld.global.f32 	%f45, [%rd38];
	fma.rn.f32 	%f46, %f45, %f45, 0fBF800000;
	st.global.f32 	[%rd39], %f46;
	ld.global.f32 	%f47, [%rd40];
	fma.rn.f32 	%f48, %f47, %f47, 0fBF800000;
	st.global.f32 	[%rd41], %f48;
	ld.global.f32 	%f49, [%rd42];
	fma.rn.f32 	%f50, %f49, %f49, 0fBF800000;
	st.global.f32 	[%rd43], %f50;
	ld.global.f32 	%f51, [%rd44];
	fma.rn.f32 	%f52, %f51, %f51, 0fBF800000;
	st.global.f32 	[%rd45], %f52;
	ld.global.f32 	%f53, [%rd46];
	fma.rn.f32 	%f54, %f53, %f53, 0fBF800000;
	st.global.f32 	[%rd47], %f54;
	ld.global.f32 	%f55, [%rd48];
	fma.rn.f32 	%f56, %f55, %f55, 0fBF800000;
	st.global.f32 	[%rd49], %f56;
	ld.global.f32 	%f57, [%rd50];
	fma.rn.f32 	%f58, %f57, %f57, 0fBF800000;
	st.global.f32 	[%rd51], %f58;
	ld.global.f32 	%f59, [%rd52];
	fma.rn.f32 	%f60, %f59, %f59, 0fBF800000;
	add.s64 	%rd80, %rd51, %rd75;
	st.global.f32 	[%rd80], %f60;
	add.s64 	%rd81, %rd52, %rd75;
	ld.global.f32 	%f61, [%rd81];
	fma.rn.f32 	%f62, %f61, %f61, 0fBF800000;
	st.global.f32 	[%rd53], %f62;
	add.s64 	%rd82, %rd81, %rd75;
	ld.global.f32 	%f63, [%rd82];
	fma.rn.f32 	%f64, %f63, %f63, 0fBF800000;
	st.global.f32 	[%rd54], %f64;
	add.s64 	%rd83, %rd82, %rd75;
	ld.global.f32 	%f65, [%rd83];
	fma.rn.f32 	%f66, %f65, %f65, 0fBF800000;
	add.s64 	%rd84, %rd54, %rd75;
	st.global.f32 	[%rd84], %f66;
	add.s32 	%r11, %r11, 1;
	mul.wide.u32 	%rd85, %r6, 4;
	add.s64 	%rd88, %rd88, %rd85;
	setp.ne.s32 	%p1, %r11, 32;
	@%p1 bra 	$L__BB3_1;
	setp.gt.s32 	%p2, %r1, 31;
	@%p2 bra 	$L__BB3_4;
	neg.f32 	%f67, %f1;
	st.global.f32 	[%rd1], %f67;
$L__BB3_4:
	ret;

}
	// .globl	_Z8kernel_aPfPKfi
.visible .entry _Z8kernel_aPfPKfi(
	.param .u64 .ptr .align 1 _Z8kernel_aPfPKfi_param_0,
	.param .u64 .ptr .align 1 _Z8kernel_aPfPKfi_param_1,
	.param .u32 _Z8kernel_aPfPKfi_param_2
)
{
	.reg .pred 	%p<11>;
	.reg .b32 	%r<42>;
	.reg .b32 	%f<61>;
	.reg .b64 	%rd<72>;

	ld.param.u64 	%rd3, [_Z8kernel_aPfPKfi_param_0];
	ld.param.u64 	%rd4, [_Z8kernel_aPfPKfi_param_1];
	ld.param.u32 	%r26, [_Z8kernel_aPfPKfi_param_2];
	cvta.to.global.u64 	%rd1, %rd4;
	cvta.to.global.u64 	%rd2, %rd3;
	mov.u32 	%r1, %ctaid.x;
	mov.u32 	%r2, %ntid.x;
	mul.lo.s32 	%r27, %r1, %r2;
	mov.u32 	%r3, %tid.x;
	mad.lo.s32 	%r4, %r27, %r26, %r3;
	setp.lt.s32 	%p1, %r26, 1;
	@%p1 bra 	$L__BB4_13;
	and.b32  	%r5, %r26, 15;
	setp.lt.u32 	%p2, %r26, 16;
	mov.b32 	%r38, 0;
	@%p2 bra 	$L__BB4_4;
	and.b32  	%r38, %r26, 2147483632;
	neg.s32 	%r36, %r38;
	shl.b32 	%r8, %r2, 4;
	mov.u32 	%r35, %r4;
$L__BB4_3:
	.pragma "nounroll";
	mul.wide.s32 	%rd5, %r35, 4;
	add.s64 	%rd6, %rd1, %rd5;
	ld.global.f32 	%f1, [%rd6];
	fma.rn.f32 	%f2, %f1, %f1, 0fBF800000;
	add.s64 	%rd7, %rd2, %rd5;
	st.global.f32 	[%rd7], %f2;
	shl.b32 	%r29, %r2, 2;
	cvt.u64.u32 	%rd8, %r29;
	add.s64 	%rd9, %rd6, %rd8;
	ld.global.f32 	%f3, [%rd9];
	fma.rn.f32 	%f4, %f3, %f3, 0fBF800000;
	add.s64 	%rd10, %rd7, %rd8;
	st.global.f32 	[%rd10], %f4;
	add.s64 	%rd11, %rd9, %rd8;
	ld.global.f32 	%f5, [%rd11];
	fma.rn.f32 	%f6, %f5, %f5, 0fBF800000;
	add.s64 	%rd12, %rd10, %rd8;
	st.global.f32 	[%rd12], %f6;
	add.s64 	%rd13, %rd11, %rd8;
	ld.global.f32 	%f7, [%rd13];
	fma.rn.f32 	%f8, %f7, %f7, 0fBF800000;
	add.s64 	%rd14, %rd12, %rd8;
	st.global.f32 	[%rd14], %f8;
	add.s64 	%rd15, %rd13, %rd8;
	ld.global.f32 	%f9, [%rd15];
	fma.rn.f32 	%f10, %f9, %f9, 0fBF800000;
	add.s64 	%rd16, %rd14, %rd8;
	st.global.f32 	[%rd16], %f10;
	add.s64 	%rd17, %rd15, %rd8;
	ld.global.f32 	%f11, [%rd17];
	fma.rn.f32 	%f12, %f11, %f11, 0fBF800000;
	add.s64 	%rd18, %rd16, %rd8;
	st.global.f32 	[%rd18], %f12;
	add.s64 	%rd19, %rd17, %rd8;
	ld.global.f32 	%f13, [%rd19];
	fma.rn.f32 	%f14, %f13, %f13, 0fBF800000;
	add.s64 	%rd20, %rd18, %rd8;
	st.global.f32 	[%rd20], %f14;
	add.s64 	%rd21, %rd19, %rd8;
	ld.global.f32 	%f15, [%rd21];
	fma.rn.f32 	%f16, %f15, %f15, 0fBF800000;
	add.s64 	%rd22, %rd20, %rd8;
	st.global.f32 	[%rd22], %f16;
	add.s64 	%rd23, %rd21, %rd8;
	ld.global.f32 	%f17, [%rd23];
	fma.rn.f32 	%f18, %f17, %f17, 0fBF800000;
	add.s64 	%rd24, %rd22, %rd8;
	st.global.f32 	[%rd24], %f18;
	add.s64 	%rd25, %rd23, %rd8;
	ld.global.f32 	%f19, [%rd25];
	fma.rn.f32 	%f20, %f19, %f19, 0fBF800000;
	add.s64 	%rd26, %rd24, %rd8;
	st.global.f32 	[%rd26], %f20;
	add.s64 	%rd27, %rd25, %rd8;
	ld.global.f32 	%f21, [%rd27];
	fma.rn.f32 	%f22, %f21, %f21, 0fBF800000;
	add.s64 	%rd28, %rd26, %rd8;
	st.global.f32 	[%rd28], %f22;
	add.s64 	%rd29, %rd27, %rd8;
	ld.global.f32 	%f23, [%rd29];
	fma.rn.f32 	%f24, %f23, %f23, 0fBF800000;
	add.s64 	%rd30, %rd28, %rd8;
	st.global.f32 	[%rd30], %f24;
	add.s64 	%rd31, %rd29, %rd8;
	ld.global.f32 	%f25, [%rd31];
	fma.rn.f32 	%f26, %f25, %f25, 0fBF800000;
	add.s64 	%rd32, %rd30, %rd8;
	st.global.f32 	[%rd32], %f26;
	add.s64 	%rd33, %rd31, %rd8;
	ld.global.f32 	%f27, [%rd33];
	fma.rn.f32 	%f28, %f27, %f27, 0fBF800000;
	add.s64 	%rd34, %rd32, %rd8;
	st.global.f32 	[%rd34], %f28;
	add.s64 	%rd35, %rd33, %rd8;
	ld.global.f32 	%f29, [%rd35];
	fma.rn.f32 	%f30, %f29, %f29, 0fBF800000;
	add.s64 	%rd36, %rd34, %rd8;
	st.global.f32 	[%rd36], %f30;
	add.s64 	%rd37, %rd35, %rd8;
	ld.global.f32 	%f31, [%rd37];
	fma.rn.f32 	%f32, %f31, %f31, 0fBF800000;
	add.s64 	%rd38, %rd36, %rd8;
	st.global.f32 	[%rd38], %f32;
	add.s32 	%r36, %r36, 16;
	add.s32 	%r35, %r35, %r8;
	setp.ne.s32 	%p3, %r36, 0;
	@%p3 bra 	$L__BB4_3;
$L__BB4_4:
	setp.eq.s32 	%p4, %r5, 0;
	@%p4 bra 	$L__BB4_13;
	and.b32  	%r14, %r26, 7;
	setp.lt.u32 	%p5, %r5, 8;
	@%p5 bra 	$L__BB4_7;
	mad.lo.s32 	%r30, %r38, %r2, %r4;
	mul.wide.s32 	%rd39, %r30, 4;
	add.s64 	%rd40, %rd1, %rd39;
	ld.global.f32 	%f33, [%rd40];
	fma.rn.f32 	%f34, %f33, %f33, 0fBF800000;
	add.s64 	%rd41, %rd2, %rd39;
	st.global.f32 	[%rd41], %f34;
	shl.b32 	%r31, %r2, 2;
	cvt.u64.u32 	%rd42, %r31;
	add.s64 	%rd43, %rd40, %rd42;
	ld.global.f32 	%f35, [%rd43];
	fma.rn.f32 	%f36, %f35, %f35, 0fBF800000;
	add.s64 	%rd44, %rd41, %rd42;
	st.global.f32 	[%rd44], %f36;
	add.s64 	%rd45, %rd43, %rd42;
	ld.global.f32 	%f37, [%rd45];
	fma.rn.f32 	%f38, %f37, %f37, 0fBF800000;
	add.s64 	%rd46, %rd44, %rd42;
	st.global.f32 	[%rd46], %f38;
	add.s64 	%rd47, %rd45, %rd42;
	ld.global.f32 	%f39, [%rd47];
	fma.rn.f32 	%f40, %f39, %f39, 0fBF800000;
	add.s64 	%rd48, %rd46, %rd42;
	st.global.f32 	[%rd48], %f40;
	add.s64 	%rd49, %rd47, %rd42;
	ld.global.f32 	%f41, [%rd49];
	fma.rn.f32 	%f42, %f41, %f41, 0fBF800000;
	add.s64 	%rd50, %rd48, %rd42;
	st.global.f32 	[%rd50], %f42;
	add.s64 	%rd51, %rd49, %rd42;
	ld.global.f32 	%f43, [%rd51];
	fma.rn.f32 	%f44, %f43, %f43, 0fBF800000;
	add.s64 	%rd52, %rd50, %rd42;
	st.global.f32 	[%rd52], %f44;
	add.s64 	%rd53, %rd51, %rd42;
	ld.global.f32 	%f45, [%rd53];
	fma.rn.f32 	%f46, %f45, %f45, 0fBF800000;
	add.s64 	%rd54, %rd52, %rd42;
	st.global.f32 	[%rd54], %f46;
	add.s64 	%rd55, %rd53, %rd42;
	ld.global.f32 	%f47, [%rd55];
	fma.rn.f32 	%f48, %f47, %f47, 0fBF800000;
	add.s64 	%rd56, %rd54, %rd42;
	st.global.f32 	[%rd56], %f48;
	add.s32 	%r38, %r38, 8;
$L__BB4_7:
	setp.eq.s32 	%p6, %r14, 0;
	@%p6 bra 	$L__BB4_13;
	and.b32  	%r17, %r26, 3;
	setp.lt.u32 	%p7, %r14, 4;
	@%p7 bra 	$L__BB4_10;
	mad.lo.s32 	%r32, %r38, %r2, %r4;
	mul.wide.s32 	%rd57, %r32, 4;
	add.s64 	%rd58, %rd1, %rd57;
	ld.global.f32 	%f49, [%rd58];
	fma.rn.f32 	%f50, %f49, %f49, 0fBF800000;
	add.s64 	%rd59, %rd2, %rd57;
	st.global.f32 	[%rd59], %f50;
	shl.b32 	%r33, %r2, 2;
	cvt.u64.u32 	%rd60, %r33;
	add.s64 	%rd61, %rd58, %rd60;
	ld.global.f32 	%f51, [%rd61];
	fma.rn.f32 	%f52, %f51, %f51, 0fBF800000;
	add.s64 	%rd62, %rd59, %rd60;
	st.global.f32 	[%rd62], %f52;
	add.s64 	%rd63, %rd61, %rd60;
	ld.global.f32 	%f53, [%rd63];
	fma.rn.f32 	%f54, %f53, %f53, 0fBF800000;
	add.s64 	%rd64, %rd62, %rd60;
	st.global.f32 	[%rd64], %f54;
	add.s64 	%rd65, %rd63, %rd60;
	ld.global.f32 	%f55, [%rd65];
	fma.rn.f32 	%f56, %f55, %f55, 0fBF800000;
	add.s64 	%rd66, %rd64, %rd60;
	st.global.f32 	[%rd66], %f56;
	add.s32 	%r38, %r38, 4;
$L__BB4_10:
	setp.eq.s32 	%p8, %r17, 0;
	@%p8 bra 	$L__BB4_13;
	mad.lo.s32 	%r34, %r1, %r26, %r38;
	mad.lo.s32 	%r41, %r2, %r34, %r3;
	neg.s32 	%r40, %r17;
$L__BB4_12:
	.pragma "nounroll";
	mul.wide.s32 	%rd67, %r41, 4;
	add.s64 	%rd68, %rd1, %rd67;
	ld.global.f32 	%f57, [%rd68];
	fma.rn.f32 	%f58, %f57, %f57, 0fBF800000;
	add.s64 	%rd69, %rd2, %rd67;
	st.global.f32 	[%rd69], %f58;
	add.s32 	%r41, %r41, %r2;
	add.s32 	%r40, %r40, 1;
	setp.ne.s32 	%p9, %r40, 0;
	@%p9 bra 	$L__BB4_12;
$L__BB4_13:
	setp.gt.s32 	%p10, %r4, 31;
	@%p10 bra 	$L__BB4_15;
	mul.wide.s32 	%rd70, %r4, 4;
	add.s64 	%rd71, %rd2, %rd70;
	ld.global.f32 	%f59, [%rd71];
	neg.f32 	%f60, %f59;
	st.global.f32 	[%rd71], %f60;
$L__BB4_15:
	ret;

}
	// .globl	_Z8kernel_bPfPKfi
.visible .entry _Z8kernel_bPfPKfi(
	.param .u64 .ptr .align 1 _Z8kernel_bPfPKfi_param_0,
	.param .u64 .ptr .align 1 _Z8kernel_bPfPKfi_param_1,
	.param .u32 _Z8kernel_bPfPKfi_param_2
)
{
	.reg .pred 	%p<11>;
	.reg .b32 	%r<34>;
	.reg .b32 	%f<78>;
	.reg .b64 	%rd<44>;

	ld.param.u64 	%rd3, [_Z8kernel_bPfPKfi_param_0];
	ld.param.u64 	%rd4, [_Z8kernel_bPfPKfi_param_1];
	ld.param.u32 	%r17, [_Z8kernel_bPfPKfi_param_2];
	cvta.to.global.u64 	%rd1, %rd4;
	cvta.to.global.u64 	%rd2, %rd3;
	mov.u32 	%r18, %ctaid.x;
	mov.u32 	%r1, %ntid.x;
	mul.lo.s32 	%r19, %r18, %r1;
	mov.u32 	%r20, %tid.x;
	mad.lo.s32 	%r2, %r19, %r17, %r20;
	setp.lt.s32 	%p1, %r17, 1;
	@%p1 bra 	$L__BB5_12;
	and.b32  	%r3, %r17, 7;
	setp.lt.u32 	%p2, %r17, 8;
	mov.b32 	%r32, 0;
	@%p2 bra 	$L__BB5_4;
	and.b32  	%r32, %r17, 2147483640;
	neg.s32 	%r30, %r32;
	shl.b32 	%r6, %r1, 3;
	mov.u32 	%r29, %r2;
$L__BB5_3:
	.pragma "nounroll";
	mul.wide.s32 	%rd5, %r29, 4;
	add.s64 	%rd6, %rd1, %rd5;
	ld.global.f32 	%f1, [%rd6];
	fma.rn.f32 	%f2, %f1, %f1, 0fBF800000;
	add.s64 	%rd7, %rd2, %rd5;
	st.global.f32 	[%rd7], %f2;
	ld.global.f32 	%f3, [%rd6];
	fma.rn.f32 	%f4, %f2, %f3, 0fBF800000;
	add.f32 	%f5, %f2, %f4;
	st.global.f32 	[%rd7], %f5;
	shl.b32 	%r22, %r1, 2;
	cvt.u64.u32 	%rd8, %r22;
	add.s64 	%rd9, %rd6, %rd8;
	ld.global.f32 	%f6, [%rd9];
	fma.rn.f32 	%f7, %f6, %f6, 0fBF800000;
	add.s64 	%rd10, %rd7, %rd8;
	st.global.f32 	[%rd10], %f7;
	ld.global.f32 	%f8, [%rd9];
	fma.rn.f32 	%f9, %f7, %f8, 0fBF800000;
	add.f32 	%f10, %f7, %f9;
	st.global.f32 	[%rd10], %f10;
	add.s64 	%rd11, %rd9, %rd8;
	ld.global.f32 	%f11, [%rd11];
	fma.rn.f32 	%f12, %f11, %f11, 0fBF800000;
	add.s64 	%rd12, %rd10, %rd8;
	st.global.f32 	[%rd12], %f12;
	ld.global.f32 	%f13, [%rd11];
	fma.rn.f32 	%f14, %f12, %f13, 0fBF800000;
	add.f32 	%f15, %f12, %f14;
	st.global.f32 	[%rd12], %f15;
	add.s64 	%rd13, %rd11, %rd8;
	ld.global.f32 	%f16, [%rd13];
	fma.rn.f32 	%f17, %f16, %f16, 0fBF800000;
	add.s64 	%rd14, %rd12, %rd8;
	st.global.f32 	[%rd14], %f17;
	ld.global.f32 	%f18, [%rd13];
	fma.rn.f32 	%f19, %f17, %f18, 0fBF800000;
	add.f32 	%f20, %f17, %f19;
	st.global.f32 	[%rd14], %f20;
	add.s64 	%rd15, %rd13, %rd8;
	ld.global.f32 	%f21, [%rd15];
	fma.rn.f32 	%f22, %f21, %f21, 0fBF800000;
	add.s64 	%rd16, %rd14, %rd8;
	st.global.f32 	[%rd16], %f22;
	ld.global.f32 	%f23, [%rd15];
	fma.rn.f32 	%f24, %f22, %f23, 0fBF800000;
	add.f32 	%f25, %f22, %f24;
	st.global.f32 	[%rd16], %f25;
	add.s64 	%rd17, %rd15, %rd8;
	ld.global.f32 	%f26, [%rd17];
	fma.rn.f32 	%f27, %f26, %f26, 0fBF800000;
	add.s64 	%rd18, %rd16, %rd8;
	st.global.f32 	[%rd18], %f27;
	ld.global.f32 	%f28, [%rd17];
	fma.rn.f32 	%f29, %f27, %f28, 0fBF800000;
	add.f32 	%f30, %f27, %f29;
	st.global.f32 	[%rd18], %f30;
	add.s64 	%rd19, %rd17, %rd8;
	ld.global.f32 	%f31, [%rd19];
	fma.rn.f32 	%f32, %f31, %f31, 0fBF800000;
	add.s64 	%rd20, %rd18, %rd8;
	st.global.f32 	[%rd20], %f32;
	ld.global.f32 	%f33, [%rd19];
	fma.rn.f32 	%f34, %f32, %f33, 0fBF800000;
	add.f32 	%f35, %f32, %f34;
	st.global.f32 	[%rd20], %f35;
	add.s64 	%rd21, %rd19, %rd8;
	ld.global.f32 	%f36, [%rd21];
	fma.rn.f32 	%f37, %f36, %f36, 0fBF800000;
	add.s64 	%rd22, %rd20, %rd8;
	st.global.f32 	[%rd22], %f37;
	ld.global.f32 	%f38, [%rd21];
	fma.rn.f32 	%f39, %f37, %f38, 0fBF800000;
	add.f32 	%f40, %f37, %f39;
	st.global.f32 	[%rd22], %f40;
	add.s32 	%r30, %r30, 8;
	add.s32 	%r29, %r29, %r6;
	setp.ne.s32 	%p3, %r30, 0;
	@%p3 bra 	$L__BB5_3;
$L__BB5_4:
	setp.eq.s32 	%p4, %r3, 0;
	@%p4 bra 	$L__BB5_12;
	and.b32  	%r12, %r17, 3;
	setp.lt.u32 	%p5, %r3, 4;
	@%p5 bra 	$L__BB5_7;
	mad.lo.s32 	%r23, %r32, %r1, %r2;
	mul.wide.s32 	%rd23, %r23, 4;
	add.s64 	%rd24, %rd1, %rd23;
	ld.global.f32 	%f41, [%rd24];
	fma.rn.f32 	%f42, %f41, %f41, 0fBF800000;
	add.s64 	%rd25, %rd2, %rd23;
	st.global.f32 	[%rd25], %f42;
	ld.global.f32 	%f43, [%rd24];
	fma.rn.f32 	%f44, %f42, %f43, 0fBF800000;
	add.f32 	%f45, %f42, %f44;
	st.global.f32 	[%rd25], %f45;
	shl.b32 	%r24, %r1, 2;
	cvt.u64.u32 	%rd26, %r24;
	add.s64 	%rd27, %rd24, %rd26;
	ld.global.f32 	%f46, [%rd27];
	fma.rn.f32 	%f47, %f46, %f46, 0fBF800000;
	add.s64 	%rd28, %rd25, %rd26;
	st.global.f32 	[%rd28], %f47;
	ld.global.f32 	%f48, [%rd27];
	fma.rn.f32 	%f49, %f47, %f48, 0fBF800000;
	add.f32 	%f50, %f47, %f49;
	st.global.f32 	[%rd28], %f50;
	add.s64 	%rd29, %rd27, %rd26;
	ld.global.f32 	%f51, [%rd29];
	fma.rn.f32 	%f52, %f51, %f51, 0fBF800000;
	add.s64 	%rd30, %rd28, %rd26;
	st.global.f32 	[%rd30], %f52;
	ld.global.f32 	%f53, [%rd29];
	fma.rn.f32 	%f54, %f52, %f53, 0fBF800000;
	add.f32 	%f55, %f52, %f54;
	st.global.f32 	[%rd30], %f55;
	add.s64 	%rd31, %rd29, %rd26;
	ld.global.f32 	%f56, [%rd31];
	fma.rn.f32 	%f57, %f56, %f56, 0fBF800000;
	add.s64 	%rd32, %rd30, %rd26;
	st.global.f32 	[%rd32], %f57;
	ld.global.f32 	%f58, [%rd31];
	fma.rn.f32 	%f59, %f57, %f58, 0fBF800000;
	add.f32 	%f60, %f57, %f59;
	st.global.f32 	[%rd32], %f60;
	add.s32 	%r32, %r32, 4;
$L__BB5_7:
	setp.eq.s32 	%p6, %r12, 0;
	@%p6 bra 	$L__BB5_12;
	setp.eq.s32 	%p7, %r12, 1;
	@%p7 bra 	$L__BB5_10;
	mad.lo.s32 	%r25, %r32, %r1, %r2;
	mul.wide.s32 	%rd33, %r25, 4;
	add.s64 	%rd34, %rd1, %rd33;
	ld.global.f32 	%f61, [%rd34];
	fma.rn.f32 	%f62, %f61, %f61, 0fBF800000;
	add.s64 	%rd35, %rd2, %rd33;
	st.global.f32 	[%rd35], %f62;
	ld.global.f32 	%f63, [%rd34];
	fma.rn.f32 	%f64, %f62, %f63, 0fBF800000;
	add.f32 	%f65, %f62, %f64;
	st.global.f32 	[%rd35], %f65;
	shl.b32 	%r26, %r1, 2;
	cvt.u64.u32 	%rd36, %r26;
	add.s64 	%rd37, %rd34, %rd36;
	ld.global.f32 	%f66, [%rd37];
	fma.rn.f32 	%f67, %f66, %f66, 0fBF800000;
	add.s64 	%rd38, %rd35, %rd36;
	st.global.f32 	[%rd38], %f67;
	ld.global.f32 	%f68, [%rd37];
	fma.rn.f32 	%f69, %f67, %f68, 0fBF800000;
	add.f32 	%f70, %f67, %f69;
	st.global.f32 	[%rd38], %f70;
	add.s32 	%r32, %r32, 2;
$L__BB5_10:
	and.b32  	%r27, %r17, 1;
	setp.eq.b32 	%p8, %r27, 1;
	not.pred 	%p9, %p8;
	@%p9 bra 	$L__BB5_12;
	mad.lo.s32 	%r28, %r32, %r1, %r2;
	mul.wide.s32 	%rd39, %r28, 4;
	add.s64 	%rd40, %rd1, %rd39;
	ld.global.f32 	%f71, [%rd40];
	fma.rn.f32 	%f72, %f71, %f71, 0fBF800000;
	add.s64 	%rd41, %rd2, %rd39;
	st.global.f32 	[%rd41], %f72;
	ld.global.f32 	%f73, [%rd40];
	fma.rn.f32 	%f74, %f72, %f73, 0fBF800000;
	add.f32 	%f75, %f72, %f74;
	st.global.f32 	[%rd41], %f75;
$L__BB5_12:
	setp.gt.s32 	%p10, %r2, 31;
	@%p10 bra 	$L__BB5_14;
	mul.wide.s32 	%rd42, %r2, 4;
	add.s64 	%rd43, %rd2, %rd42;
	ld.global.f32 	%f76, [%rd43];
	neg.f32 	%f77, %f76;
	st.global.f32 	[%rd43], %f77;
$L__BB5_14:
	ret;

}
	// .globl	_Z7reduce1Pi
.visible .entry _Z7reduce1Pi(
	.param .u64 .ptr .align 1 _Z7reduce1Pi_param_0
)
{
	.reg .pred 	%p<5>;
	.reg .b32 	%r<16>;
	.reg .b64 	%rd<9>;

	ld.param.u64 	%rd3, [_Z7reduce1Pi_param_0];
	cvta.to.global.u64 	%rd1, %rd3;
	mov.u32 	%r1, %tid.x;
	mov.u32 	%r2, %ctaid.x;
	mov.u32 	%r3, %ntid.x;
	mad.lo.s32 	%r4, %r2, %r3, %r1;
	setp.lt.u32 	%p1, %r3, 2;
	mul.wide.u32 	%rd4, %r4, 4;
	add.s64 	%rd2, %rd1, %rd4;
	@%p1 bra 	$L__BB6_5;
	mov.b32 	%r15, 1;
$L__BB6_2:
	shl.b32 	%r6, %r15, 1;
	add.s32 	%r8, %r6, -1;
	and.b32  	%r9, %r8, %r1;
	setp.ne.s32 	%p2, %r9, 0;
	@%p2 bra 	$L__BB6_4;
	ld.global.u32 	%r10, [%rd2];
	add.s32 	%r11, %r15, %r4;
	mul.wide.u32 	%rd5, %r11, 4;
	add.s64 	%rd6, %rd1, %rd5;
	ld.global.u32 	%r12, [%rd6];
	add.s32 	%r13, %r12, %r10;
	st.global.u32 	[%rd2], %r13;
$L__BB6_4:
	bar.sync 	0;
	setp.lt.u32 	%p3, %r6, %r3;
	mov.u32 	%r15, %r6;
	@%p3 bra 	$L__BB6_2;
$L__BB6_5:
	setp.ne.s32 	%p4, %r1, 0;
	@%p4 bra 	$L__BB6_7;
	ld.global.u32 	%r14, [%rd2];
	mul.wide.u32 	%rd7, %r2, 4;
	add.s64 	%rd8, %rd1, %rd7;
	st.global.u32 	[%rd8], %r14;
$L__BB6_7:
	ret;

}
	// .globl	_Z7reduce3Pi
.visible .entry _Z7reduce3Pi(
	.param .u64 .ptr .align 1 _Z7reduce3Pi_param_0
)
{
	.reg .pred 	%p<5>;
	.reg .b32 	%r<13>;
	.reg .b64 	%rd<9>;

	ld.param.u64 	%rd3, [_Z7reduce3Pi_param_0];
	cvta.to.global.u64 	%rd1, %rd3;
	mov.u32 	%r1, %tid.x;
	mov.u32 	%r2, %ctaid.x;
	mov.u32 	%r12, %ntid.x;
	mad.lo.s32 	%r4, %r2, %r12, %r1;
	setp.lt.u32 	%p1, %r12, 2;
	mul.wide.u32 	%rd4, %r4, 4;
	add.s64 	%rd2, %rd1, %rd4;
	@%p1 bra 	$L__BB7_4;
$L__BB7_1:
	shr.u32 	%r6, %r12, 1;
	setp.ge.u32 	%p2, %r1, %r6;
	@%p2 bra 	$L__BB7_3;
	add.s32 	%r7, %r6, %r4;
	mul.wide.u32 	%rd5, %r7, 4;
	add.s64 	%rd6, %rd1, %rd5;
	ld.global.u32 	%r8, [%rd6];
	ld.global.u32 	%r9, [%rd2];
	add.s32 	%r10, %r9, %r8;
	st.global.u32 	[%rd2], %r10;
$L__BB7_3:
	bar.sync 	0;
	setp.gt.u32 	%p3, %r12, 3;
	mov.u32 	%r12, %r6;
	@%p3 bra 	$L__BB7_1;
$L__BB7_4:
	setp.ne.s32 	%p4, %r1, 0;
	@%p4 bra 	$L__BB7_6;
	ld.global.u32 	%r11, [%rd2];
	mul.wide.u32 	%rd7, %r2, 4;
	add.s64 	%rd8, %rd1, %rd7;
	st.global.u32 	[%rd8], %r11;
$L__BB7_6:
	ret;

}
	// .globl	_Z4copyPfPKf
.visible .entry _Z4copyPfPKf(
	.param .u64 .ptr .align 1 _Z4copyPfPKf_param_0,
	.param .u64 .ptr .align 1 _Z4copyPfPKf_param_1
)
{
	.reg .b32 	%r<18>;
	.reg .b32 	%f<5>;
	.reg .b64 	%rd<17>;

	ld.param.u64 	%rd1, [_Z4copyPfPKf_param_0];
	ld.param.u64 	%rd2, [_Z4copyPfPKf_param_1];
	mov.u32 	%r1, %ctaid.x;
	shl.b32 	%r2, %r1, 5;
	mov.u32 	%r3, %tid.x;
	add.s32 	%r4, %r2, %r3;
	mov.u32 	%r5, %ctaid.y;
	shl.b32 	%r6, %r5, 5;
	mov.u32 	%r7, %tid.y;
	add.s32 	%r8, %r6, %r7;
	mov.u32 	%r9, %nctaid.x;
	cvta.to.global.u64 	%rd3, %rd2;
	cvta.to.global.u64 	%rd4, %rd1;
	mul.lo.s32 	%r10, %r9, %r8;
	shl.b32 	%r11, %r10, 5;
	add.s32 	%r12, %r4, %r11;
	mul.wide.s32 	%rd5, %r12, 4;
	add.s64 	%rd6, %rd3, %rd5;
	ld.global.f32 	%f1, [%rd6];
	add.s64 	%rd7, %rd4, %rd5;
	st.global.f32 	[%rd7], %f1;
	shl.b32 	%r13, %r9, 8;
	add.s32 	%r14, %r12, %r13;
	mul.wide.s32 	%rd8, %r14, 4;
	add.s64 	%rd9, %rd3, %rd8;
	ld.global.f32 	%f2, [%rd9];
	add.s64 	%rd10, %rd4, %rd8;
	st.global.f32 	[%rd10], %f2;
	shl.b32 	%r15, %r9, 9;
	add.s32 	%r16, %r12, %r15;
	mul.wide.s32 	%rd11, %r16, 4;
	add.s64 	%rd12, %rd3, %rd11;
	ld.global.f32 	%f3, [%rd12];
	add.s64 	%rd13, %rd4, %rd11;
	st.global.f32 	[%rd13], %f3;
	add.s32 	%r17, %r16, %r13;
	mul.wide.s32 	%rd14, %r17, 4;
	add.s64 	%rd15, %rd3, %rd14;
	ld.global.f32 	%f4, [%rd15];
	add.s64 	%rd16, %rd4, %rd14;
	st.global.f32 	[%rd16], %f4;
	ret;

}
	// .globl	_Z15transposeSimplePfPKf
.visible .entry _Z15transposeSimplePfPKf(
	.param .u64 .ptr .align 1 _Z15transposeSimplePfPKf_param_0,
	.param .u64 .ptr .align 1 _Z15transposeSimplePfPKf_param_1
)
{
	.reg .b32 	%r<15>;
	.reg .b32 	%f<2>;
	.reg .b64 	%rd<9>;

	ld.param.u64 	%rd1, [_Z15transposeSimplePfPKf_param_0];
	ld.param.u64 	%rd2, [_Z15transposeSimplePfPKf_param_1];
	cvta.to.global.u64 	%rd3, %rd1;
	cvta.to.global.u64 	%rd4, %rd2;
	mov.u32 	%r1, %ctaid.x;
	mov.u32 	%r2, %ntid.x;
	mov.u32 	%r3, %tid.x;
	mad.lo.s32 	%r4, %r1, %r2, %r3;
	mov.u32 	%r5, %ctaid.y;
	mov.u32 	%r6, %ntid.y;
	mov.u32 	%r7, %tid.y;
	mad.lo.s32 	%r8, %r5, %r6, %r7;
	mov.u32 	%r9, %nctaid.x;
	mul.lo.s32 	%r10, %r9, %r2;
	mov.u32 	%r11, %nctaid.y;
	mul.lo.s32 	%r12, %r11, %r6;
	mad.lo.s32 	%r13, %r10, %r8, %r4;
	mad.lo.s32 	%r14, %r12, %r4, %r8;
	mul.wide.s32 	%rd5, %r13, 4;
	add.s64 	%rd6, %rd4, %rd5;
	ld.global.f32 	%f1, [%rd6];
	mul.wide.s32 	%rd7, %r14, 4;
	add.s64 	%rd8, %rd3, %rd7;
	st.global.f32 	[%rd8], %f1;
	ret;

}


// ===== COMPILED SASS (sm_100) =====

	.target	sm_100

	.elftype	@"ET_EXEC"


//--------------------- .note.nv.tkinfo           --------------------------
	.section	.note.nv.tkinfo,"",@"SHT_NOTE"
	.sectionflags	@"SHF_NOTE_NV_TKINFO"
	.tkinfo
        /*0018*/ 	.word	0x00000002
        /*0030*/ 	.string	""
        /*0030*/ 	.string	"ptxas"
        /*0030*/ 	.string	"Cuda compilation tools, release 13.0, V13.0.88"
        /*0030*/ 	.string	"Build cuda_13.0.r13.0/compiler.36424714_0"
        /*0030*/ 	.string	"-arch sm_100 -m 64 "



//--------------------- .note.nv.cuinfo           --------------------------
	.section	.note.nv.cuinfo,"",@"SHT_NOTE"
	.sectionflags	@"SHF_NOTE_NV_CUINFO"
        /*0018*/ 	.short	0x0002
        /*001a*/ 	.short	0x0064
        /*001c*/ 	.short	0x0082
	.zero		2


//--------------------- .nv.info                  --------------------------
	.section	.nv.info,"",@"SHT_CUDA_INFO"
	.align	4


	//----- nvinfo : EIATTR_REGCOUNT
	.align		4
        /*0000*/ 	.byte	0x04, 0x2f
        /*0002*/ 	.short	(.L_1 - .L_0)
	.align		4
.L_0:
        /*0004*/ 	.word	index@(_Z19TEST_access_patternPf)
        /*0008*/ 	.word	0x00000008


	//----- nvinfo : EIATTR_FRAME_SIZE
	.align		4
.L_1:
        /*000c*/ 	.byte	0x04, 0x11
        /*000e*/ 	.short	(.L_3 - .L_2)
	.align		4
.L_2:
        /*0010*/ 	.word	index@(_Z19TEST_access_patternPf)
        /*0014*/ 	.word	0x00000000


	//----- nvinfo : EIATTR_REGCOUNT
	.align		4
.L_3:
        /*0018*/ 	.byte	0x04, 0x2f
        /*001a*/ 	.short	(.L_5 - .L_4)
	.align		4
.L_4:
        /*001c*/ 	.word	index@(_Z22TEST_nested_conditionsPf)
        /*0020*/ 	.word	0x0000000c


	//----- nvinfo : EIATTR_FRAME_SIZE
	.align		4
.L_5:
        /*0024*/ 	.byte	0x04, 0x11
        /*0026*/ 	.short	(.L_7 - .L_6)
	.align		4
.L_6:
        /*0028*/ 	.word	index@(_Z22TEST_nested_conditionsPf)
        /*002c*/ 	.word	0x00000000


	//----- nvinfo : EIATTR_REGCOUNT
	.align		4
.L_7:
        /*0030*/ 	.byte	0x04, 0x2f
        /*0032*/ 	.short	(.L_9 - .L_8)
	.align		4
.L_8:
        /*0034*/ 	.word	index@(_Z14TEST_for_loopsPfPKf)
        /*0038*/ 	.word	0x0000008c


	//----- nvinfo : EIATTR_FRAME_SIZE
	.align		4
.L_9:
        /*003c*/ 	.byte	0x04, 0x11
        /*003e*/ 	.short	(.L_11 - .L_10)
	.align		4
.L_10:
        /*0040*/ 	.word	index@(_Z14TEST_for_loopsPfPKf)
        /*0044*/ 	.word	0x00000000


	//----- nvinfo : EIATTR_REGCOUNT
	.align		4
.L_11:
        /*0048*/ 	.byte	0x04, 0x2f
        /*004a*/ 	.short	(.L_13 - .L_12)
	.align		4
.L_12:
        /*004c*/ 	.word	index@(_Z21TEST_nested_for_loopsPfPKf)
        /*0050*/ 	.word	0x00000080


	//----- nvinfo : EIATTR_FRAME_SIZE
	.align		4
.L_13:
        /*0054*/ 	.byte	0x04, 0x11
        /*0056*/ 	.short	(.L_15 - .L_14)
	.align		4
.L_14:
        /*0058*/ 	.word	index@(_Z21TEST_nested_for_loopsPfPKf)
        /*005c*/ 	.word	0x00000000


	//----- nvinfo : EIATTR_REGCOUNT
	.align		4
.L_15:
        /*0060*/ 	.byte	0x04, 0x2f
        /*0062*/ 	.short	(.L_17 - .L_16)
	.align		4
.L_16:
        /*0064*/ 	.word	index@(_Z8kernel_aPfPKfi)
        /*0068*/ 	.word	0x0000001e


	//----- nvinfo : EIATTR_FRAME_SIZE
	.align		4
.L_17:
        /*006c*/ 	.byte	0x04, 0x11
        /*006e*/ 	.short	(.L_19 - .L_18)
	.align		4
.L_18:
        /*0070*/ 	.word	index@(_Z8kernel_aPfPKfi)
        /*0074*/ 	.word	0x00000000


	//----- nvinfo : EIATTR_REGCOUNT
	.align		4
.L_19:
        /*0078*/ 	.byte	0x04, 0x2f
        /*007a*/ 	.short	(.L_21 - .L_20)
	.align		4
.L_20:
        /*007c*/ 	.word	index@(_Z8kernel_bPfPKfi)
        /*0080*/ 	.word	0x0000001a


	//----- nvinfo : EIATTR_FRAME_SIZE
	.align		4
.L_21:
        /*0084*/ 	.byte	0x04, 0x11
        /*0086*/ 	.short	(.L_23 - .L_22)
	.align		4
.L_22:
        /*0088*/ 	.word	index@(_Z8kernel_bPfPKfi)
        /*008c*/ 	.word	0x00000000


	//----- nvinfo : EIATTR_REGCOUNT
	.align		4
.L_23:
        /*0090*/ 	.byte	0x04, 0x2f
        /*0092*/ 	.short	(.L_25 - .L_24)
	.align		4
.L_24:
        /*0094*/ 	.word	index@(_Z7reduce1Pi)
        /*0098*/ 	.word	0x00000010


	//----- nvinfo : EIATTR_FRAME_SIZE
	.align		4
.L_25:
        /*009c*/ 	.byte	0x04, 0x11
        /*009e*/ 	.short	(.L_27 - .L_26)
	.align		4
.L_26:
        /*00a0*/ 	.word	index@(_Z7reduce1Pi)
        /*00a4*/ 	.word	0x00000000


	//----- nvinfo : EIATTR_REGCOUNT
	.align		4
.L_27:
        /*00a8*/ 	.byte	0x04, 0x2f
        /*00aa*/ 	.short	(.L_29 - .L_28)
	.align		4
.L_28:
        /*00ac*/ 	.word	index@(_Z7reduce3Pi)
        /*00b0*/ 	.word	0x00000010


	//----- nvinfo : EIATTR_FRAME_SIZE
	.align		4
.L_29:
        /*00b4*/ 	.byte	0x04, 0x11
        /*00b6*/ 	.short	(.L_31 - .L_30)
	.align		4
.L_30:
        /*00b8*/ 	.word	index@(_Z7reduce3Pi)
        /*00bc*/ 	.word	0x00000000


	//----- nvinfo : EIATTR_REGCOUNT
	.align		4
.L_31:
        /*00c0*/ 	.byte	0x04, 0x2f
        /*00c2*/ 	.short	(.L_33 - .L_32)
	.align		4
.L_32:
        /*00c4*/ 	.word	index@(_Z4copyPfPKf)
        /*00c8*/ 	.word	0x00000018


	//----- nvinfo : EIATTR_FRAME_SIZE
	.align		4
.L_33:
        /*00cc*/ 	.byte	0x04, 0x11
        /*00ce*/ 	.short	(.L_35 - .L_34)
	.align		4
.L_34:
        /*00d0*/ 	.word	index@(_Z4copyPfPKf)
        /*00d4*/ 	.word	0x00000000


	//----- nvinfo : EIATTR_REGCOUNT
	.align		4
.L_35:
        /*00d8*/ 	.byte	0x04, 0x2f
        /*00da*/ 	.short	(.L_37 - .L_36)
	.align		4
.L_36:
        /*00dc*/ 	.word	index@(_Z15transposeSimplePfPKf)
        /*00e0*/ 	.word	0x0000000a


	//----- nvinfo : EIATTR_FRAME_SIZE
	.align		4
.L_37:
        /*00e4*/ 	.byte	0x04, 0x11
        /*00e6*/ 	.short	(.L_39 - .L_38)
	.align		4
.L_38:
        /*00e8*/ 	.word	index@(_Z15transposeSimplePfPKf)
        /*00ec*/ 	.word	0x00000000


	//----- nvinfo : EIATTR_MIN_STACK_SIZE
	.align		4
.L_39:
        /*00f0*/ 	.byte	0x04, 0x12
        /*00f2*/ 	.short	(.L_41 - .L_40)
	.align		4
.L_40:
        /*00f4*/ 	.word	index@(_Z15transposeSimplePfPKf)
        /*00f8*/ 	.word	0x00000000


	//----- nvinfo : EIATTR_MIN_STACK_SIZE
	.align		4
.L_41:
        /*00fc*/ 	.byte	0x04, 0x12
        /*00fe*/ 	.short	(.L_43 - .L_42)
	.align		4
.L_42:
        /*0100*/ 	.word	index@(_Z4copyPfPKf)
        /*0104*/ 	.word	0x00000000


	//----- nvinfo : EIATTR_MIN_STACK_SIZE
	.align		4
.L_43:
        /*0108*/ 	.byte	0x04, 0x12
        /*010a*/ 	.short	(.L_45 - .L_44)
	.align		4
.L_44:
        /*010c*/ 	.word	index@(_Z7reduce3Pi)
        /*0110*/ 	.word	0x00000000


	//----- nvinfo : EIATTR_MIN_STACK_SIZE
	.align		4
.L_45:
        /*0114*/ 	.byte	0x04, 0x12
        /*0116*/ 	.short	(.L_47 - .L_46)
	.align		4
.L_46:
        /*0118*/ 	.word	index@(_Z7reduce1Pi)
        /*011c*/ 	.word	0x00000000


	//----- nvinfo : EIATTR_MIN_STACK_SIZE
	.align		4
.L_47:
        /*0120*/ 	.byte	0x04, 0x12
        /*0122*/ 	.short	(.L_49 - .L_48)
	.align		4
.L_48:
        /*0124*/ 	.word	index@(_Z8kernel_bPfPKfi)
        /*0128*/ 	.word	0x00000000


	//----- nvinfo : EIATTR_MIN_STACK_SIZE
	.align		4
.L_49:
        /*012c*/ 	.byte	0x04, 0x12
        /*012e*/ 	.short	(.L_51 - .L_50)
	.align		4
.L_50:
        /*0130*/ 	.word	index@(_Z8kernel_aPfPKfi)
        /*0134*/ 	.word	0x00000000


	//----- nvinfo : EIATTR_MIN_STACK_SIZE
	.align		4
.L_51:
        /*0138*/ 	.byte	0x04, 0x12
        /*013a*/ 	.short	(.L_53 - .L_52)
	.align		4
.L_52:
        /*013c*/ 	.word	index@(_Z21TEST_nested_for_loopsPfPKf)
        /*0140*/ 	.word	0x00000000


	//----- nvinfo : EIATTR_MIN_STACK_SIZE
	.align		4
.L_53:
        /*0144*/ 	.byte	0x04, 0x12
        /*0146*/ 	.short	(.L_55 - .L_54)
	.align		4
.L_54:
        /*0148*/ 	.word	index@(_Z14TEST_for_loopsPfPKf)
        /*014c*/ 	.word	0x00000000


	//----- nvinfo : EIATTR_MIN_STACK_SIZE
	.align		4
.L_55:
        /*0150*/ 	.byte	0x04, 0x12
        /*0152*/ 	.short	(.L_57 - .L_56)
	.align		4
.L_56:
        /*0154*/ 	.word	index@(_Z22TEST_nested_conditionsPf)
        /*0158*/ 	.word	0x00000000


	//----- nvinfo : EIATTR_MIN_STACK_SIZE
	.align		4
.L_57:
        /*015c*/ 	.byte	0x04, 0x12
        /*015e*/ 	.short	(.L_59 - .L_58)
	.align		4
.L_58:
        /*0160*/ 	.word	index@(_Z19TEST_access_patternPf)
        /*0164*/ 	.word	0x00000000
.L_59:


//--------------------- .nv.compat                --------------------------
	.section	.nv.compat,"",@"SHT_CUDA_COMPAT_INFO"
	.align	4
        /*0000*/ 	.byte	0x02, 0x09, 0x00, 0x00, 0x02, 0x02, 0x01, 0x00, 0x02, 0x05, 0x05, 0x00, 0x03, 0x07, 0x01, 0x01
        /*0010*/ 	.byte	0x02, 0x03, 0x00, 0x00, 0x02, 0x06, 0x01, 0x00, 0x04, 0x0b, 0x08, 0x00, 0x09, 0x00, 0x00, 0x00
        /*0020*/ 	.byte	0x00, 0x00, 0x00, 0x00


//--------------------- .nv.info._Z15transposeSimplePfPKf --------------------------
	.section	.nv.info._Z15transposeSimplePfPKf,"",@"SHT_CUDA_INFO"
	.sectionflags	@""
	.align	4


	//----- nvinfo : EIATTR_CUDA_API_VERSION
	.align		4
        /*0000*/ 	.byte	0x04, 0x37
        /*0002*/ 	.short	(.L_61 - .L_60)
.L_60:
        /*0004*/ 	.word	0x00000082


	//----- nvinfo : EIATTR_KPARAM_INFO
	.align		4
.L_61:
        /*0008*/ 	.byte	0x04, 0x17
        /*000a*/ 	.short	(.L_63 - .L_62)
.L_62:
        /*000c*/ 	.word	0x00000000
        /*0010*/ 	.short	0x0001
        /*0012*/ 	.short	0x0008
        /*0014*/ 	.byte	0x00, 0xf5, 0x21, 0x00


	//----- nvinfo : EIATTR_KPARAM_INFO
	.align		4
.L_63:
        /*0018*/ 	.byte	0x04, 0x17
        /*001a*/ 	.short	(.L_65 - .L_64)
.L_64:
        /*001c*/ 	.word	0x00000000
        /*0020*/ 	.short	0x0000
        /*0022*/ 	.short	0x0000
        /*0024*/ 	.byte	0x00, 0xf5, 0x21, 0x00


	//----- nvinfo : EIATTR_SPARSE_MMA_MASK
	.align		4
.L_65:
        /*0028*/ 	.byte	0x03, 0x50
        /*002a*/ 	.short	0x0000


	//----- nvinfo : EIATTR_MAXREG_COUNT
	.align		4
        /*002c*/ 	.byte	0x03, 0x1b
        /*002e*/ 	.short	0x00ff


	//----- nvinfo : EIATTR_MERCURY_ISA_VERSION
	.align		4
        /*0030*/ 	.byte	0x03, 0x5f
        /*0032*/ 	.short	0x0101


	//----- nvinfo : EIATTR_VRC_CTA_INIT_COUNT
	.align		4
        /*0034*/ 	.byte	0x02, 0x4a
	.zero		1
	.zero		1


	//----- nvinfo : EIATTR_EXIT_INSTR_OFFSETS
	.align		4
        /*0038*/ 	.byte	0x04, 0x1c
        /*003a*/ 	.short	(.L_67 - .L_66)


	//   ....[0]....
.L_66:
        /*003c*/ 	.word	0x00000160


	//----- nvinfo : EIATTR_CBANK_PARAM_SIZE
	.align		4
.L_67:
        /*0040*/ 	.byte	0x03, 0x19
        /*0042*/ 	.short	0x0010


	//----- nvinfo : EIATTR_PARAM_CBANK
	.align		4
        /*0044*/ 	.byte	0x04, 0x0a
        /*0046*/ 	.short	(.L_69 - .L_68)
	.align		4
.L_68:
        /*0048*/ 	.word	index@(.nv.constant0._Z15transposeSimplePfPKf)
        /*004c*/ 	.short	0x0380
        /*004e*/ 	.short	0x0010


	//----- nvinfo : EIATTR_SW_WAR
	.align		4
.L_69:
        /*0050*/ 	.byte	0x04, 0x36
        /*0052*/ 	.short	(.L_71 - .L_70)
.L_70:
        /*0054*/ 	.word	0x00000008
.L_71:


//--------------------- .nv.info._Z4copyPfPKf     --------------------------
	.section	.nv.info._Z4copyPfPKf,"",@"SHT_CUDA_INFO"
	.sectionflags	@""
	.align	4


	//----- nvinfo : EIATTR_CUDA_API_VERSION
	.align		4
        /*0000*/ 	.byte	0x04, 0x37
        /*0002*/ 	.short	(.L_73 - .L_72)
.L_72:
        /*0004*/ 	.word	0x00000082


	//----- nvinfo : EIATTR_KPARAM_INFO
	.align		4
.L_73:
        /*0008*/ 	.byte	0x04, 0x17
        /*000a*/ 	.short	(.L_75 - .L_74)
.L_74:
        /*000c*/ 	.word	0x00000000
        /*0010*/ 	.short	0x0001
        /*0012*/ 	.short	0x0008
        /*0014*/ 	.byte	0x00, 0xf5, 0x21, 0x00


	//----- nvinfo : EIATTR_KPARAM_INFO
	.align		4
.L_75:
        /*0018*/ 	.byte	0x04, 0x17
        /*001a*/ 	.short	(.L_77 - .L_76)
.L_76:
        /*001c*/ 	.word	0x00000000
        /*0020*/ 	.short	0x0000
        /*0022*/ 	.short	0x0000
        /*0024*/ 	.byte	0x00, 0xf5, 0x21, 0x00


	//----- nvinfo : EIATTR_SPARSE_MMA_MASK
	.align		4
.L_77:
        /*0028*/ 	.byte	0x03, 0x50
        /*002a*/ 	.short	0x0000


	//----- nvinfo : EIATTR_MAXREG_COUNT
	.align		4
        /*002c*/ 	.byte	0x03, 0x1b
        /*002e*/ 	.short	0x00ff


	//----- nvinfo : EIATTR_MERCURY_ISA_VERSION
	.align		4
        /*0030*/ 	.byte	0x03, 0x5f
        /*0032*/ 	.short	0x0101


	//----- nvinfo : EIATTR_VRC_CTA_INIT_COUNT
	.align		4
        /*0034*/ 	.byte	0x02, 0x4a
	.zero		1
	.zero		1


	//----- nvinfo : EIATTR_EXIT_INSTR_OFFSETS
	.align		4
        /*0038*/ 	.byte	0x04, 0x1c
        /*003a*/ 	.short	(.L_79 - .L_78)


	//   ....[0]....
.L_78:
        /*003c*/ 	.word	0x00000200


	//----- nvinfo : EIATTR_CBANK_PARAM_SIZE
	.align		4
.L_79:
        /*0040*/ 	.byte	0x03, 0x19
        /*0042*/ 	.short	0x0010


	//----- nvinfo : EIATTR_PARAM_CBANK
	.align		4
        /*0044*/ 	.byte	0x04, 0x0a
        /*0046*/ 	.short	(.L_81 - .L_80)
	.align		4
.L_80:
        /*0048*/ 	.word	index@(.nv.constant0._Z4copyPfPKf)
        /*004c*/ 	.short	0x0380
        /*004e*/ 	.short	0x0010


	//----- nvinfo : EIATTR_SW_WAR
	.align		4
.L_81:
        /*0050*/ 	.byte	0x04, 0x36
        /*0052*/ 	.short	(.L_83 - .L_82)
.L_82:
        /*0054*/ 	.word	0x00000008
.L_83:


//--------------------- .nv.info._Z7reduce3Pi     --------------------------
	.section	.nv.info._Z7reduce3Pi,"",@"SHT_CUDA_INFO"
	.sectionflags	@""
	.align	4


	//----- nvinfo : EIATTR_CUDA_API_VERSION
	.align		4
        /*0000*/ 	.byte	0x04, 0x37
        /*0002*/ 	.short	(.L_85 - .L_84)
.L_84:
        /*0004*/ 	.word	0x00000082


	//----- nvinfo : EIATTR_KPARAM_INFO
	.align		4
.L_85:
        /*0008*/ 	.byte	0x04, 0x17
        /*000a*/ 	.short	(.L_87 - .L_86)
.L_86:
        /*000c*/ 	.word	0x00000000
        /*0010*/ 	.short	0x0000
        /*0012*/ 	.short	0x0000
        /*0014*/ 	.byte	0x00, 0xf5, 0x21, 0x00


	//----- nvinfo : EIATTR_SPARSE_MMA_MASK
	.align		4
.L_87:
        /*0018*/ 	.byte	0x03, 0x50
        /*001a*/ 	.short	0x0000


	//----- nvinfo : EIATTR_MAXREG_COUNT
	.align		4
        /*001c*/ 	.byte	0x03, 0x1b
        /*001e*/ 	.short	0x00ff


	//----- nvinfo : EIATTR_NUM_BARRIERS
	.align		4
        /*0020*/ 	.byte	0x02, 0x4c
        /*0022*/ 	.byte	0x01
	.zero		1


	//----- nvinfo : EIATTR_MERCURY_ISA_VERSION
	.align		4
        /*0024*/ 	.byte	0x03, 0x5f
        /*0026*/ 	.short	0x0101


	//----- nvinfo : EIATTR_VRC_CTA_INIT_COUNT
	.align		4
        /*0028*/ 	.byte	0x02, 0x4a
	.zero		1
	.zero		1


	//----- nvinfo : EIATTR_EXIT_INSTR_OFFSETS
	.align		4
        /*002c*/ 	.byte	0x04, 0x1c
        /*002e*/ 	.short	(.L_89 - .L_88)


	//   ....[0]....
.L_88:
        /*0030*/ 	.word	0x000001b0


	//   ....[1]....
        /*0034*/ 	.word	0x00000200


	//----- nvinfo : EIATTR_CRS_STACK_SIZE
	.align		4
.L_89:
        /*0038*/ 	.byte	0x04, 0x1e
        /*003a*/ 	.short	(.L_91 - .L_90)
.L_90:
        /*003c*/ 	.word	0x00000000


	//----- nvinfo : EIATTR_CBANK_PARAM_SIZE
	.align		4
.L_91:
        /*0040*/ 	.byte	0x03, 0x19
        /*0042*/ 	.short	0x0008


	//----- nvinfo : EIATTR_PARAM_CBANK
	.align		4
        /*0044*/ 	.byte	0x04, 0x0a
        /*0046*/ 	.short	(.L_93 - .L_92)
	.align		4
.L_92:
        /*0048*/ 	.word	index@(.nv.constant0._Z7reduce3Pi)
        /*004c*/ 	.short	0x0380
        /*004e*/ 	.short	0x0008


	//----- nvinfo : EIATTR_SW_WAR
	.align		4
.L_93:
        /*0050*/ 	.byte	0x04, 0x36
        /*0052*/ 	.short	(.L_95 - .L_94)
.L_94:
        /*0054*/ 	.word	0x00000008
.L_95:


//--------------------- .nv.info._Z7reduce1Pi     --------------------------
	.section	.nv.info._Z7reduce1Pi,"",@"SHT_CUDA_INFO"
	.sectionflags	@""
	.align	4


	//----- nvinfo : EIATTR_CUDA_API_VERSION
	.align		4
        /*0000*/ 	.byte	0x04, 0x37
        /*0002*/ 	.short	(.L_97 - .L_96)
.L_96:
        /*0004*/ 	.word	0x00000082


	//----- nvinfo : EIATTR_KPARAM_INFO
	.align		4
.L_97:
        /*0008*/ 	.byte	0x04, 0x17
        /*000a*/ 	.short	(.L_99 - .L_98)
.L_98:
        /*000c*/ 	.word	0x00000000
        /*0010*/ 	.short	0x0000
        /*0012*/ 	.short	0x0000
        /*0014*/ 	.byte	0x00, 0xf5, 0x21, 0x00


	//----- nvinfo : EIATTR_SPARSE_MMA_MASK
	.align		4
.L_99:
        /*0018*/ 	.byte	0x03, 0x50
        /*001a*/ 	.short	0x0000


	//----- nvinfo : EIATTR_MAXREG_COUNT
	.align		4
        /*001c*/ 	.byte	0x03, 0x1b
        /*001e*/ 	.short	0x00ff


	//----- nvinfo : EIATTR_NUM_BARRIERS
	.align		4
        /*0020*/ 	.byte	0x02, 0x4c
        /*0022*/ 	.byte	0x01
	.zero		1


	//----- nvinfo : EIATTR_MERCURY_ISA_VERSION
	.align		4
        /*0024*/ 	.byte	0x03, 0x5f
        /*0026*/ 	.short	0x0101


	//----- nvinfo : EIATTR_VRC_CTA_INIT_COUNT
	.align		4
        /*0028*/ 	.byte	0x02, 0x4a
	.zero		1
	.zero		1


	//----- nvinfo : EIATTR_EXIT_INSTR_OFFSETS
	.align		4
        /*002c*/ 	.byte	0x04, 0x1c
        /*002e*/ 	.short	(.L_101 - .L_100)


	//   ....[0]....
.L_100:
        /*0030*/ 	.word	0x000001d0


	//   ....[1]....
        /*0034*/ 	.word	0x00000220


	//----- nvinfo : EIATTR_CRS_STACK_SIZE
	.align		4
.L_101:
        /*0038*/ 	.byte	0x04, 0x1e
        /*003a*/ 	.short	(.L_103 - .L_102)
.L_102:
        /*003c*/ 	.word	0x00000000


	//----- nvinfo : EIATTR_CBANK_PARAM_SIZE
	.align		4
.L_103:
        /*0040*/ 	.byte	0x03, 0x19
        /*0042*/ 	.short	0x0008


	//----- nvinfo : EIATTR_PARAM_CBANK
	.align		4
        /*0044*/ 	.byte	0x04, 0x0a
        /*0046*/ 	.short	(.L_105 - .L_104)
	.align		4
.L_104:
        /*0048*/ 	.word	index@(.nv.constant0._Z7reduce1Pi)
        /*004c*/ 	.short	0x0380
        /*004e*/ 	.short	0x0008


	//----- nvinfo : EIATTR_SW_WAR
	.align		4
.L_105:
        /*0050*/ 	.byte	0x04, 0x36
        /*0052*/ 	.short	(.L_107 - .L_106)
.L_106:
        /*0054*/ 	.word	0x00000008
.L_107:


//--------------------- .nv.info._Z8kernel_bPfPKfi --------------------------
	.section	.nv.info._Z8kernel_bPfPKfi,"",@"SHT_CUDA_INFO"
	.sectionflags	@""
	.align	4


	//----- nvinfo : EIATTR_CUDA_API_VERSION
	.align		4
        /*0000*/ 	.byte	0x04, 0x37
        /*0002*/ 	.short	(.L_109 - .L_108)
.L_108:
        /*0004*/ 	.word	0x00000082


	//----- nvinfo : EIATTR_KPARAM_INFO
	.align		4
.L_109:
        /*0008*/ 	.byte	0x04, 0x17
        /*000a*/ 	.short	(.L_111 - .L_110)
.L_110:
        /*000c*/ 	.word	0x00000000
        /*0010*/ 	.short	0x0002
        /*0012*/ 	.short	0x0010
        /*0014*/ 	.byte	0x00, 0xf0, 0x11, 0x00


	//----- nvinfo : EIATTR_KPARAM_INFO
	.align		4
.L_111:
        /*0018*/ 	.byte	0x04, 0x17
        /*001a*/ 	.short	(.L_113 - .L_112)
.L_112:
        /*001c*/ 	.word	0x00000000
        /*0020*/ 	.short	0x0001
        /*0022*/ 	.short	0x0008
        /*0024*/ 	.byte	0x00, 0xf5, 0x21, 0x00


	//----- nvinfo : EIATTR_KPARAM_INFO
	.align		4
.L_113:
        /*0028*/ 	.byte	0x04, 0x17
        /*002a*/ 	.short	(.L_115 - .L_114)
.L_114:
        /*002c*/ 	.word	0x00000000
        /*0030*/ 	.short	0x0000
        /*0032*/ 	.short	0x0000
        /*0034*/ 	.byte	0x00, 0xf5, 0x21, 0x00


	//----- nvinfo : EIATTR_SPARSE_MMA_MASK
	.align		4
.L_115:
        /*0038*/ 	.byte	0x03, 0x50
        /*003a*/ 	.short	0x0000


	//----- nvinfo : EIATTR_MAXREG_COUNT
	.align		4
        /*003c*/ 	.byte	0x03, 0x1b
        /*003e*/ 	.short	0x00ff


	//----- nvinfo : EIATTR_MERCURY_ISA_VERSION
	.align		4
        /*0040*/ 	.byte	0x03, 0x5f
        /*0042*/ 	.short	0x0101


	//----- nvinfo : EIATTR_VRC_CTA_INIT_COUNT
	.align		4
        /*0044*/ 	.byte	0x02, 0x4a
	.zero		1
	.zero		1


	//----- nvinfo : EIATTR_EXIT_INSTR_OFFSETS
	.align		4
        /*0048*/ 	.byte	0x04, 0x1c
        /*004a*/ 	.short	(.L_117 - .L_116)


	//   ....[0]....
.L_116:
        /*004c*/ 	.word	0x00000cf0


	//   ....[1]....
        /*0050*/ 	.word	0x00000d50


	//----- nvinfo : EIATTR_CBANK_PARAM_SIZE
	.align		4
.L_117:
        /*0054*/ 	.byte	0x03, 0x19
        /*0056*/ 	.short	0x0014


	//----- nvinfo : EIATTR_PARAM_CBANK
	.align		4
        /*0058*/ 	.byte	0x04, 0x0a
        /*005a*/ 	.short	(.L_119 - .L_118)
	.align		4
.L_118:
        /*005c*/ 	.word	index@(.nv.constant0._Z8kernel_bPfPKfi)
        /*0060*/ 	.short	0x0380
        /*0062*/ 	.short	0x0014


	//----- nvinfo : EIATTR_SW_WAR
	.align		4
.L_119:
        /*0064*/ 	.byte	0x04, 0x36
        /*0066*/ 	.short	(.L_121 - .L_120)
.L_120:
        /*0068*/ 	.word	0x00000008
.L_121:


//--------------------- .nv.info._Z8kernel_aPfPKfi --------------------------
	.section	.nv.info._Z8kernel_aPfPKfi,"",@"SHT_CUDA_INFO"
	.sectionflags	@""
	.align	4


	//----- nvinfo : EIATTR_CUDA_API_VERSION
	.align		4
        /*0000*/ 	.byte	0x04, 0x37
        /*0002*/ 	.short	(.L_123 - .L_122)
.L_122:
        /*0004*/ 	.word	0x00000082


	//----- nvinfo : EIATTR_KPARAM_INFO
	.align		4
.L_123:
        /*0008*/ 	.byte	0x04, 0x17
        /*000a*/ 	.short	(.L_125 - .L_124)
.L_124:
        /*000c*/ 	.word	0x00000000
        /*0010*/ 	.short	0x0002
        /*0012*/ 	.short	0x0010
        /*0014*/ 	.byte	0x00, 0xf0, 0x11, 0x00


	//----- nvinfo : EIATTR_KPARAM_INFO
	.align		4
.L_125:
        /*0018*/ 	.byte	0x04, 0x17
        /*001a*/ 	.short	(.L_127 - .L_126)
.L_126:
        /*001c*/ 	.word	0x00000000
        /*0020*/ 	.short	0x0001
        /*0022*/ 	.short	0x0008
        /*0024*/ 	.byte	0x00, 0xf5, 0x21, 0x00


	//----- nvinfo : EIATTR_KPARAM_INFO
	.align		4
.L_127:
        /*0028*/ 	.byte	0x04, 0x17
        /*002a*/ 	.short	(.L_129 - .L_128)
.L_128:
        /*002c*/ 	.word	0x00000000
        /*0030*/ 	.short	0x0000
        /*0032*/ 	.short	0x0000
        /*0034*/ 	.byte	0x00, 0xf5, 0x21, 0x00


	//----- nvinfo : EIATTR_SPARSE_MMA_MASK
	.align		4
.L_129:
        /*0038*/ 	.byte	0x03, 0x50
        /*003a*/ 	.short	0x0000


	//----- nvinfo : EIATTR_MAXREG_COUNT
	.align		4
        /*003c*/ 	.byte	0x03, 0x1b
        /*003e*/ 	.short	0x00ff


	//----- nvinfo : EIATTR_MERCURY_ISA_VERSION
	.align		4
        /*0040*/ 	.byte	0x03, 0x5f
        /*0042*/ 	.short	0x0101


	//----- nvinfo : EIATTR_VRC_CTA_INIT_COUNT
	.align		4
        /*0044*/ 	.byte	0x02, 0x4a
	.zero		1
	.zero		1


	//----- nvinfo : EIATTR_EXIT_INSTR_OFFSETS
	.align		4
        /*0048*/ 	.byte	0x04, 0x1c
        /*004a*/ 	.short	(.L_131 - .L_130)


	//   ....[0]....
.L_130:
        /*004c*/ 	.word	0x00000fb0


	//   ....[1]....
        /*0050*/ 	.word	0x00001010


	//----- nvinfo : EIATTR_CBANK_PARAM_SIZE
	.align		4
.L_131:
        /*0054*/ 	.byte	0x03, 0x19
        /*0056*/ 	.short	0x0014


	//----- nvinfo : EIATTR_PARAM_CBANK
	.align		4
        /*0058*/ 	.byte	0x04, 0x0a
        /*005a*/ 	.short	(.L_133 - .L_132)
	.align		4
.L_132:
        /*005c*/ 	.word	index@(.nv.constant0._Z8kernel_aPfPKfi)
        /*0060*/ 	.short	0x0380
        /*0062*/ 	.short	0x0014


	//----- nvinfo : EIATTR_SW_WAR
	.align		4
.L_133:
        /*0064*/ 	.byte	0x04, 0x36
        /*0066*/ 	.short	(.L_135 - .L_134)
.L_134:
        /*0068*/ 	.word	0x00000008
.L_135:


//--------------------- .nv.info._Z21TEST_nested_for_loopsPfPKf --------------------------
	.section	.nv.info._Z21TEST_nested_for_loopsPfPKf,"",@"SHT_CUDA_INFO"
	.sectionflags	@""
	.align	4


	//----- nvinfo : EIATTR_CUDA_API_VERSION
	.align		4
        /*0000*/ 	.byte	0x04, 0x37
        /*0002*/ 	.short	(.L_137 - .L_136)
.L_136:
        /*0004*/ 	.word	0x00000082


	//----- nvinfo : EIATTR_KPARAM_INFO
	.align		4
.L_137:
        /*0008*/ 	.byte	0x04, 0x17
        /*000a*/ 	.short	(.L_139 - .L_138)
.L_138:
        /*000c*/ 	.word	0x00000000
        /*0010*/ 	.short	0x0001
        /*0012*/ 	.short	0x0008
        /*0014*/ 	.byte	0x00, 0xf5, 0x21, 0x00


	//----- nvinfo : EIATTR_KPARAM_INFO
	.align		4
.L_139:
        /*0018*/ 	.byte	0x04, 0x17
        /*001a*/ 	.short	(.L_141 - .L_140)
.L_140:
        /*001c*/ 	.word	0x00000000
        /*0020*/ 	.short	0x0000
        /*0022*/ 	.short	0x0000
        /*0024*/ 	.byte	0x00, 0xf5, 0x21, 0x00


	//----- nvinfo : EIATTR_SPARSE_MMA_MASK
	.align		4
.L_141:
        /*0028*/ 	.byte	0x03, 0x50
        /*002a*/ 	.short	0x0000


	//----- nvinfo : EIATTR_MAXREG_COUNT
	.align		4
        /*002c*/ 	.byte	0x03, 0x1b
        /*002e*/ 	.short	0x00ff


	//----- nvinfo : EIATTR_MERCURY_ISA_VERSION
	.align		4
        /*0030*/ 	.byte	0x03, 0x5f
        /*0032*/ 	.short	0x0101


	//----- nvinfo : EIATTR_VRC_CTA_INIT_COUNT
	.align		4
        /*0034*/ 	.byte	0x02, 0x4a
	.zero		1
	.zero		1


	//----- nvinfo : EIATTR_EXIT_INSTR_OFFSETS
	.align		4
        /*0038*/ 	.byte	0x04, 0x1c
        /*003a*/ 	.short	(.L_143 - .L_142)


	//   ....[0]....
.L_142:
        /*003c*/ 	.word	0x00000f80


	//   ....[1]....
        /*0040*/ 	.word	0x00000fb0


	//----- nvinfo : EIATTR_CBANK_PARAM_SIZE
	.align		4
.L_143:
        /*0044*/ 	.byte	0x03, 0x19
        /*0046*/ 	.short	0x0010


	//----- nvinfo : EIATTR_PARAM_CBANK
	.align		4
        /*0048*/ 	.byte	0x04, 0x0a
        /*004a*/ 	.short	(.L_145 - .L_144)
	.align		4
.L_144:
        /*004c*/ 	.word	index@(.nv.constant0._Z21TEST_nested_for_loopsPfPKf)
        /*0050*/ 	.short	0x0380
        /*0052*/ 	.short	0x0010


	//----- nvinfo : EIATTR_SW_WAR
	.align		4
.L_145:
        /*0054*/ 	.byte	0x04, 0x36
        /*0056*/ 	.short	(.L_147 - .L_146)
.L_146:
        /*0058*/ 	.word	0x00000008
.L_147:


//--------------------- .nv.info._Z14TEST_for_loopsPfPKf --------------------------
	.section	.nv.info._Z14TEST_for_loopsPfPKf,"",@"SHT_CUDA_INFO"
	.sectionflags	@""
	.align	4


	//----- nvinfo : EIATTR_CUDA_API_VERSION
	.align		4
        /*0000*/ 	.byte	0x04, 0x37
        /*0002*/ 	.short	(.L_149 - .L_148)
.L_148:
        /*0004*/ 	.word	0x00000082


	//----- nvinfo : EIATTR_KPARAM_INFO
	.align		4
.L_149:
        /*0008*/ 	.byte	0x04, 0x17
        /*000a*/ 	.short	(.L_151 - .L_150)
.L_150:
        /*000c*/ 	.word	0x00000000
        /*0010*/ 	.short	0x0001
        /*0012*/ 	.short	0x0008
        /*0014*/ 	.byte	0x00, 0xf5, 0x21, 0x00


	//----- nvinfo : EIATTR_KPARAM_INFO
	.align		4
.L_151:
        /*0018*/ 	.byte	0x04, 0x17
        /*001a*/ 	.short	(.L_153 - .L_152)
.L_152:
        /*001c*/ 	.word	0x00000000
        /*0020*/ 	.short	0x0000
        /*0022*/ 	.short	0x0000
        /*0024*/ 	.byte	0x00, 0xf5, 0x21, 0x00


	//----- nvinfo : EIATTR_SPARSE_MMA_MASK
	.align		4
.L_153:
        /*0028*/ 	.byte	0x03, 0x50
        /*002a*/ 	.short	0x0000


	//----- nvinfo : EIATTR_MAXREG_COUNT
	.align		4
        /*002c*/ 	.byte	0x03, 0x1b
        /*002e*/ 	.short	0x00ff


	//----- nvinfo : EIATTR_MERCURY_ISA_VERSION
	.align		4
        /*0030*/ 	.byte	0x03, 0x5f
        /*0032*/ 	.short	0x0101


	//----- nvinfo : EIATTR_VRC_CTA_INIT_COUNT
	.align		4
        /*0034*/ 	.byte	0x02, 0x4a
	.zero		1
	.zero		1


	//----- nvinfo : EIATTR_EXIT_INSTR_OFFSETS
	.align		4
        /*0038*/ 	.byte	0x04, 0x1c
        /*003a*/ 	.short	(.L_155 - .L_154)


	//   ....[0]....
.L_154:
        /*003c*/ 	.word	0x00001480


	//   ....[1]....
        /*0040*/ 	.word	0x000014b0


	//----- nvinfo : EIATTR_CBANK_PARAM_SIZE
	.align		4
.L_155:
        /*0044*/ 	.byte	0x03, 0x19
        /*0046*/ 	.short	0x0010


	//----- nvinfo : EIATTR_PARAM_CBANK
	.align		4
        /*0048*/ 	.byte	0x04, 0x0a
        /*004a*/ 	.short	(.L_157 - .L_156)
	.align		4
.L_156:
        /*004c*/ 	.word	index@(.nv.constant0._Z14TEST_for_loopsPfPKf)
        /*0050*/ 	.short	0x0380
        /*0052*/ 	.short	0x0010


	//----- nvinfo : EIATTR_SW_WAR
	.align		4
.L_157:
        /*0054*/ 	.byte	0x04, 0x36
        /*0056*/ 	.short	(.L_159 - .L_158)
.L_158:
        /*0058*/ 	.word	0x00000008
.L_159:


//--------------------- .nv.info._Z22TEST_nested_conditionsPf --------------------------
	.section	.nv.info._Z22TEST_nested_conditionsPf,"",@"SHT_CUDA_INFO"
	.sectionflags	@""
	.align	4


	//----- nvinfo : EIATTR_CUDA_API_VERSION
	.align		4
        /*0000*/ 	.byte	0x04, 0x37
        /*0002*/ 	.short	(.L_161 - .L_160)
.L_160:
        /*0004*/ 	.word	0x00000082


	//----- nvinfo : EIATTR_KPARAM_INFO
	.align		4
.L_161:
        /*0008*/ 	.byte	0x04, 0x17
        /*000a*/ 	.short	(.L_163 - .L_162)
.L_162:
        /*000c*/ 	.word	0x00000000
        /*0010*/ 	.short	0x0000
        /*0012*/ 	.short	0x0000
        /*0014*/ 	.byte	0x00, 0xf5, 0x21, 0x00


	//----- nvinfo : EIATTR_SPARSE_MMA_MASK
	.align		4
.L_163:
        /*0018*/ 	.byte	0x03, 0x50
        /*001a*/ 	.short	0x0000


	//----- nvinfo : EIATTR_MAXREG_COUNT
	.align		4
        /*001c*/ 	.byte	0x03, 0x1b
        /*001e*/ 	.short	0x00ff


	//----- nvinfo : EIATTR_MERCURY_ISA_VERSION
	.align		4
        /*0020*/ 	.byte	0x03, 0x5f
        /*0022*/ 	.short	0x0101


	//----- nvinfo : EIATTR_VRC_CTA_INIT_COUNT
	.align		4
        /*0024*/ 	.byte	0x02, 0x4a
	.zero		1
	.zero		1


	//----- nvinfo : EIATTR_EXIT_INSTR_OFFSETS
	.align		4
        /*0028*/ 	.byte	0x04, 0x1c
        /*002a*/ 	.short	(.L_165 - .L_164)


	//   ....[0]....
.L_164:
        /*002c*/ 	.word	0x000000f0


	//   ....[1]....
        /*0030*/ 	.word	0x00000150


	//----- nvinfo : EIATTR_CBANK_PARAM_SIZE
	.align		4
.L_165:
        /*0034*/ 	.byte	0x03, 0x19
        /*0036*/ 	.short	0x0008


	//----- nvinfo : EIATTR_PARAM_CBANK
	.align		4
        /*0038*/ 	.byte	0x04, 0x0a
        /*003a*/ 	.short	(.L_167 - .L_166)
	.align		4
.L_166:
        /*003c*/ 	.word	index@(.nv.constant0._Z22TEST_nested_conditionsPf)
        /*0040*/ 	.short	0x0380
        /*0042*/ 	.short	0x0008


	//----- nvinfo : EIATTR_SW_WAR
	.align		4
.L_167:
        /*0044*/ 	.byte	0x04, 0x36
        /*0046*/ 	.short	(.L_169 - .L_168)
.L_168:
        /*0048*/ 	.word	0x00000008
.L_169:


//--------------------- .nv.info._Z19TEST_access_patternPf --------------------------
	.section	.nv.info._Z19TEST_access_patternPf,"",@"SHT_CUDA_INFO"
	.sectionflags	@""
	.align	4


	//----- nvinfo : EIATTR_CUDA_API_VERSION
	.align		4
        /*0000*/ 	.byte	0x04, 0x37
        /*0002*/ 	.short	(.L_171 - .L_170)
.L_170:
        /*0004*/ 	.word	0x00000082


	//----- nvinfo : EIATTR_KPARAM_INFO
	.align		4
.L_171:
        /*0008*/ 	.byte	0x04, 0x17
        /*000a*/ 	.short	(.L_173 - .L_172)
.L_172:
        /*000c*/ 	.word	0x00000000
        /*0010*/ 	.short	0x0000
        /*0012*/ 	.short	0x0000
        /*0014*/ 	.byte	0x00, 0xf5, 0x21, 0x00


	//----- nvinfo : EIATTR_SPARSE_MMA_MASK
	.align		4
.L_173:
        /*0018*/ 	.byte	0x03, 0x50
        /*001a*/ 	.short	0x0000


	//----- nvinfo : EIATTR_MAXREG_COUNT
	.align		4
        /*001c*/ 	.byte	0x03, 0x1b
        /*001e*/ 	.short	0x00ff


	//----- nvinfo : EIATTR_MERCURY_ISA_VERSION
	.align		4
        /*0020*/ 	.byte	0x03, 0x5f
        /*0022*/ 	.short	0x0101


	//----- nvinfo : EIATTR_VRC_CTA_INIT_COUNT
	.align		4
        /*0024*/ 	.byte	0x02, 0x4a
	.zero		1
	.zero		1


	//----- nvinfo : EIATTR_EXIT_INSTR_OFFSETS
	.align		4
        /*0028*/ 	.byte	0x04, 0x1c
        /*002a*/ 	.short	(.L_175 - .L_174)


	//   ....[0]....
.L_174:
        /*002c*/ 	.word	0x000000c0


	//----- nvinfo : EIATTR_CBANK_PARAM_SIZE
	.align		4
.L_175:
        /*0030*/ 	.byte	0x03, 0x19
        /*0032*/ 	.short	0x0008


	//----- nvinfo : EIATTR_PARAM_CBANK
	.align		4
        /*0034*/ 	.byte	0x04, 0x0a
        /*0036*/ 	.short	(.L_177 - .L_176)
	.align		4
.L_176:
        /*0038*/ 	.word	index@(.nv.constant0._Z19TEST_access_patternPf)
        /*003c*/ 	.short	0x0380
        /*003e*/ 	.short	0x0008


	//----- nvinfo : EIATTR_SW_WAR
	.align		4
.L_177:
        /*0040*/ 	.byte	0x04, 0x36
        /*0042*/ 	.short	(.L_179 - .L_178)
.L_178:
        /*0044*/ 	.word	0x00000008
.L_179:


//--------------------- .nv.callgraph             --------------------------
	.section	.nv.callgraph,"",@"SHT_CUDA_CALLGRAPH"
	.align	4
	.sectionentsize	8
	.align		4
        /*0000*/ 	.word	0x00000000
	.align		4
        /*0004*/ 	.word	0xffffffff
	.align		4
        /*0008*/ 	.word	0x00000000
	.align		4
        /*000c*/ 	.word	0xfffffffe
	.align		4
        /*0010*/ 	.word	0x00000000
	.align		4
        /*0014*/ 	.word	0xfffffffd
	.align		4
        /*0018*/ 	.word	0x00000000
	.align		4
        /*001c*/ 	.word	0xfffffffc


//--------------------- .text._Z15transposeSimplePfPKf --------------------------
	.section	.text._Z15transposeSimplePfPKf,"ax",@progbits
	.align	128
        .global         _Z15transposeSimplePfPKf
        .type           _Z15transposeSimplePfPKf,@function
        .size           _Z15transposeSimplePfPKf,(.L_x_31 - _Z15transposeSimplePfPKf)
        .other          _Z15transposeSimplePfPKf,@"STO_CUDA_ENTRY STV_DEFAULT"
_Z15transposeSimplePfPKf:
.text._Z15transposeSimplePfPKf:
[----:B------:R-:W-:Y:S01]  /*0000*/  LDC R1, c[0x0][0x37c] ;  /* 0x0000df00ff017b82 */ /* 0x000fe20000000800 */
[----:B------:R-:W0:Y:S07]  /*0010*/  S2R R5, SR_TID.X ;  /* 0x0000000000057919 */ /* 0x000e2e0000002100 */
[----:B------:R-:W0:Y:S01]  /*0020*/  S2UR UR6, SR_CTAID.X ;  /* 0x00000000000679c3 */ /* 0x000e220000002500 */
[----:B------:R-:W1:Y:S01]  /*0030*/  LDCU.64 UR4, c[0x0][0x358] ;  /* 0x00006b00ff0477ac */ /* 0x000e620008000a00 */
[----:B------:R-:W2:Y:S06]  /*0040*/  S2R R7, SR_TID.Y ;  /* 0x0000000000077919 */ /* 0x000eac0000002200 */
[----:B------:R-:W0:Y:S08]  /*0050*/  LDC R4, c[0x0][0x360] ;  /* 0x0000d800ff047b82 */ /* 0x000e300000000800 */
[----:B------:R-:W2:Y:S08]  /*0060*/  S2UR UR7, SR_CTAID.Y ;  /* 0x00000000000779c3 */ /* 0x000eb00000002600 */
[----:B------:R-:W2:Y:S01]  /*0070*/  LDC R6, c[0x0][0x364] ;  /* 0x0000d900ff067b82 */ /* 0x000ea20000000800 */
[----:B------:R-:W3:Y:S07]  /*0080*/  LDCU UR8, c[0x0][0x370] ;  /* 0x00006e00ff0877ac */ /* 0x000eee0008000800 */
[----:B------:R-:W4:Y:S01]  /*0090*/  LDC.64 R2, c[0x0][0x388] ;  /* 0x0000e200ff027b82 */ /* 0x000f220000000a00 */
[----:B0-----:R-:W-:-:S02]  /*00a0*/  IMAD R0, R4, UR6, R5 ;  /* 0x0000000604007c24 */ /* 0x001fc4000f8e0205 */
[----:B---3--:R-:W-:Y:S02]  /*00b0*/  IMAD R4, R4, UR8, RZ ;  /* 0x0000000804047c24 */ /* 0x008fe4000f8e02ff */
[----:B--2---:R-:W-:-:S04]  /*00c0*/  IMAD R7, R6, UR7, R7 ;  /* 0x0000000706077c24 */ /* 0x004fc8000f8e0207 */
[----:B------:R-:W-:-:S04]  /*00d0*/  IMAD R5, R7, R4, R0 ;  /* 0x0000000407057224 */ /* 0x000fc800078e0200 */
[----:B----4-:R-:W-:Y:S01]  /*00e0*/  IMAD.WIDE R2, R5, 0x4, R2 ;  /* 0x0000000405027825 */ /* 0x010fe200078e0202 */
[----:B------:R-:W0:Y:S01]  /*00f0*/  LDCU UR6, c[0x0][0x374] ;  /* 0x00006e80ff0677ac */ /* 0x000e220008000800 */
[----:B------:R-:W2:Y:S04]  /*0100*/  LDC.64 R4, c[0x0][0x380] ;  /* 0x0000e000ff047b82 */ /* 0x000ea80000000a00 */
[----:B-1----:R-:W3:Y:S01]  /*0110*/  LDG.E R3, desc[UR4][R2.64] ;  /* 0x0000000402037981 */ /* 0x002ee2000c1e1900 */
[----:B0-----:R-:W-:-:S04]  /*0120*/  IMAD R6, R6, UR6, RZ ;  /* 0x0000000606067c24 */ /* 0x001fc8000f8e02ff */
[----:B------:R-:W-:-:S04]  /*0130*/  IMAD R7, R0, R6, R7 ;  /* 0x0000000600077224 */ /* 0x000fc800078e0207 */
[----:B--2---:R-:W-:-:S05]  /*0140*/  IMAD.WIDE R4, R7, 0x4, R4 ;  /* 0x0000000407047825 */ /* 0x004fca00078e0204 */
[----:B---3--:R-:W-:Y:S01]  /*0150*/  STG.E desc[UR4][R4.64], R3 ;  /* 0x0000000304007986 */ /* 0x008fe2000c101904 */
[----:B------:R-:W-:Y:S05]  /*0160*/  EXIT ;  /* 0x000000000000794d */ /* 0x000fea0003800000 */
.L_x_0:
[----:B------:R-:W-:-:S00]  /*0170*/  BRA `(.L_x_0) ;  /* 0xfffffffc00fc7947 */ /* 0x000fc0000383ffff */
[----:B------:R-:W-:-:S00]  /*0180*/  NOP ;  /* 0x0000000000007918 */ /* 0x000fc00000000000 */
[----:B------:R-:W-:-:S00]  /*0190*/  NOP ;  /* 0x0000000000007918 */ /* 0x000fc00000000000 */
[----:B------:R-:W-:-:S00]  /*01a0*/  NOP ;  /* 0x0000000000007918 */ /* 0x000fc00000000000 */
[----:B------:R-:W-:-:S00]  /*01b0*/  NOP ;  /* 0x0000000000007918 */ /* 0x000fc00000000000 */
[----:B------:R-:W-:-:S00]  /*01c0*/  NOP ;  /* 0x0000000000007918 */ /* 0x000fc00000000000 */
[----:B------:R-:W-:-:S00]  /*01d0*/  NOP ;  /* 0x0000000000007918 */ /* 0x000fc00000000000 */
[----:B------:R-:W-:-:S00]  /*01e0*/  NOP ;  /* 0x0000000000007918 */ /* 0x000fc00000000000 */
[----:B------:R-:W-:-:S00]  /*01f0*/  NOP ;  /* 0x0000000000007918 */ /* 0x000fc00000000000 */
.L_x_31:


//--------------------- .text._Z4copyPfPKf        --------------------------
	.section	.text._Z4copyPfPKf,"ax",@progbits
	.align	128
        .global         _Z4copyPfPKf
        .type           _Z4copyPfPKf,@function
        .size           _Z4copyPfPKf,(.L_x_32 - _Z4copyPfPKf)
        .other          _Z4copyPfPKf,@"STO_CUDA_ENTRY STV_DEFAULT"
_Z4copyPfPKf:
.text._Z4copyPfPKf:
[----:B------:R-:W-:Y:S01]  /*0000*/  LDC R1, c[0x0][0x37c] ;  /* 0x0000df00ff017b82 */ /* 0x000fe20000000800 */
[----:B------:R-:W0:Y:S07]  /*0010*/  S2R R0, SR_CTAID.Y ;  /* 0x0000000000007919 */ /* 0x000e2e0000002600 */
[----:B------:R-:W1:Y:S01]  /*0020*/  LDC R16, c[0x0][0x370] ;  /* 0x0000dc00ff107b82 */ /* 0x000e620000000800 */
[----:B------:R-:W2:Y:S01]  /*0030*/  LDCU.64 UR4, c[0x0][0x358] ;  /* 0x00006b00ff0477ac */ /* 0x000ea20008000a00 */
[----:B------:R-:W0:Y:S01]  /*0040*/  S2R R5, SR_TID.Y ;  /* 0x0000000000057919 */ /* 0x000e220000002200 */
[----:B------:R-:W3:Y:S05]  /*0050*/  S2R R4, SR_CTAID.X ;  /* 0x0000000000047919 */ /* 0x000eea0000002500 */
[----:B------:R-:W4:Y:S01]  /*0060*/  LDC.64 R2, c[0x0][0x388] ;  /* 0x0000e200ff027b82 */ /* 0x000f220000000a00 */
[----:B------:R-:W3:Y:S01]  /*0070*/  S2R R7, SR_TID.X ;  /* 0x0000000000077919 */ /* 0x000ee20000002100 */
[----:B0-----:R-:W-:-:S05]  /*0080*/  LEA R0, R0, R5, 0x5 ;  /* 0x0000000500007211 */ /* 0x001fca00078e28ff */
[----:B-1----:R-:W-:Y:S01]  /*0090*/  IMAD R5, R0, R16, RZ ;  /* 0x0000001000057224 */ /* 0x002fe200078e02ff */
[----:B---3--:R-:W-:-:S04]  /*00a0*/  LEA R0, R4, R7, 0x5 ;  /* 0x0000000704007211 */ /* 0x008fc800078e28ff */
[----:B------:R-:W-:Y:S02]  /*00b0*/  LEA R13, R5, R0, 0x5 ;  /* 0x00000000050d7211 */ /* 0x000fe400078e28ff */
[----:B------:R-:W0:Y:S03]  /*00c0*/  LDC.64 R4, c[0x0][0x380] ;  /* 0x0000e000ff047b82 */ /* 0x000e260000000a00 */
[----:B----4-:R-:W-:-:S05]  /*00d0*/  IMAD.WIDE R6, R13, 0x4, R2 ;  /* 0x000000040d067825 */ /* 0x010fca00078e0202 */
[----:B--2---:R-:W2:Y:S01]  /*00e0*/  LDG.E R17, desc[UR4][R6.64] ;  /* 0x0000000406117981 */ /* 0x004ea2000c1e1900 */
[----:B------:R-:W-:-:S05]  /*00f0*/  LEA R15, R16, R13, 0x8 ;  /* 0x0000000d100f7211 */ /* 0x000fca00078e40ff */
[----:B------:R-:W-:-:S04]  /*0100*/  IMAD.WIDE R10, R15, 0x4, R2 ;  /* 0x000000040f0a7825 */ /* 0x000fc800078e0202 */
[----:B0-----:R-:W-:-:S05]  /*0110*/  IMAD.WIDE R8, R13, 0x4, R4 ;  /* 0x000000040d087825 */ /* 0x001fca00078e0204 */
[----:B--2---:R-:W-:Y:S04]  /*0120*/  STG.E desc[UR4][R8.64], R17 ;  /* 0x0000001108007986 */ /* 0x004fe8000c101904 */
[----:B------:R-:W2:Y:S01]  /*0130*/  LDG.E R11, desc[UR4][R10.64] ;  /* 0x000000040a0b7981 */ /* 0x000ea2000c1e1900 */
[----:B------:R-:W-:Y:S01]  /*0140*/  LEA R19, R16, R13, 0x9 ;  /* 0x0000000d10137211 */ /* 0x000fe200078e48ff */
[----:B------:R-:W-:-:S04]  /*0150*/  IMAD.WIDE R12, R15, 0x4, R4 ;  /* 0x000000040f0c7825 */ /* 0x000fc800078e0204 */
[C---:B------:R-:W-:Y:S01]  /*0160*/  IMAD.WIDE R14, R19.reuse, 0x4, R2 ;  /* 0x00000004130e7825 */ /* 0x040fe200078e0202 */
[----:B------:R-:W-:Y:S01]  /*0170*/  LEA R21, R16, R19, 0x8 ;  /* 0x0000001310157211 */ /* 0x000fe200078e40ff */
[----:B--2---:R-:W-:Y:S04]  /*0180*/  STG.E desc[UR4][R12.64], R11 ;  /* 0x0000000b0c007986 */ /* 0x004fe8000c101904 */
[----:B------:R-:W2:Y:S01]  /*0190*/  LDG.E R15, desc[UR4][R14.64] ;  /* 0x000000040e0f7981 */ /* 0x000ea2000c1e1900 */
[----:B------:R-:W-:-:S04]  /*01a0*/  IMAD.WIDE R6, R19, 0x4, R4 ;  /* 0x0000000413067825 */ /* 0x000fc800078e0204 */
[C---:B------:R-:W-:Y:S01]  /*01b0*/  IMAD.WIDE R2, R21.reuse, 0x4, R2 ;  /* 0x0000000415027825 */ /* 0x040fe200078e0202 */
[----:B--2---:R-:W-:Y:S05]  /*01c0*/  STG.E desc[UR4][R6.64], R15 ;  /* 0x0000000f06007986 */ /* 0x004fea000c101904 */
[----:B------:R-:W2:Y:S01]  /*01d0*/  LDG.E R3, desc[UR4][R2.64] ;  /* 0x0000000402037981 */ /* 0x000ea2000c1e1900 */
[----:B------:R-:W-:-:S05]  /*01e0*/  IMAD.WIDE R4, R21, 0x4, R4 ;  /* 0x0000000415047825 */ /* 0x000fca00078e0204 */
[----:B--2---:R-:W-:Y:S01]  /*01f0*/  STG.E desc[UR4][R4.64], R3 ;  /* 0x0000000304007986 */ /* 0x004fe2000c101904 */
[----:B------:R-:W-:Y:S05]  /*0200*/  EXIT ;  /* 0x000000000000794d */ /* 0x000fea0003800000 */
.L_x_1:
        /* <DEDUP_REMOVED lines=15> */
.L_x_32:


//--------------------- .text._Z7reduce3Pi        --------------------------
	.section	.text._Z7reduce3Pi,"ax",@progbits
	.align	128
        .global         _Z7reduce3Pi
        .type           _Z7reduce3Pi,@function
        .size           _Z7reduce3Pi,(.L_x_33 - _Z7reduce3Pi)
        .other          _Z7reduce3Pi,@"STO_CUDA_ENTRY STV_DEFAULT"
_Z7reduce3Pi:
.text._Z7reduce3Pi:
[----:B------:R-:W-:Y:S01]  /*0000*/  LDC R1, c[0x0][0x37c] ;  /* 0x0000df00ff017b82 */ /* 0x000fe20000000800 */
[----:B------:R-:W0:Y:S01]  /*0010*/  S2R R0, SR_TID.X ;  /* 0x0000000000007919 */ /* 0x000e220000002100 */
[----:B------:R-:W1:Y:S06]  /*0020*/  LDCU UR4, c[0x0][0x360] ;  /* 0x00006c00ff0477ac */ /* 0x000e6c0008000800 */
[----:B------:R-:W2:Y:S01]  /*0030*/  LDC.64 R2, c[0x0][0x380] ;  /* 0x0000e000ff027b82 */ /* 0x000ea20000000a00 */
[----:B------:R-:W0:Y:S01]  /*0040*/  S2R R13, SR_CTAID.X ;  /* 0x00000000000d7919 */ /* 0x000e220000002500 */
[----:B------:R-:W3:Y:S01]  /*0050*/  LDCU.64 UR6, c[0x0][0x358] ;  /* 0x00006b00ff0677ac */ /* 0x000ee20008000a00 */
[----:B-1----:R-:W-:-:S02]  /*0060*/  UISETP.GE.U32.AND UP0, UPT, UR4, 0x2, UPT ;  /* 0x000000020400788c */ /* 0x002fc4000bf06070 */
[----:B0-----:R-:W-:-:S04]  /*0070*/  IMAD R9, R13, UR4, R0 ;  /* 0x000000040d097c24 */ /* 0x001fc8000f8e0200 */
[----:B--2---:R-:W-:-:S03]  /*0080*/  IMAD.WIDE.U32 R2, R9, 0x4, R2 ;  /* 0x0000000409027825 */ /* 0x004fc600078e0002 */
[----:B---3--:R-:W-:Y:S05]  /*0090*/  BRA.U !UP0, `(.L_x_2) ;  /* 0x0000000108407547 */ /* 0x008fea000b800000 */
[----:B------:R-:W0:Y:S02]  /*00a0*/  LDC.64 R6, c[0x0][0x380] ;  /* 0x0000e000ff067b82 */ /* 0x000e240000000a00 */
.L_x_5:
[----:B------:R-:W-:Y:S01]  /*00b0*/  USHF.R.U32.HI UR5, URZ, 0x1, UR4 ;  /* 0x00000001ff057899 */ /* 0x000fe20008011604 */
[----:B------:R-:W-:Y:S05]  /*00c0*/  BSSY.RECONVERGENT B0, `(.L_x_3) ;  /* 0x0000009000007945 */ /* 0x000fea0003800200 */
[----:B------:R-:W-:-:S13]  /*00d0*/  ISETP.GE.U32.AND P0, PT, R0, UR5, PT ;  /* 0x0000000500007c0c */ /* 0x000fda000bf06070 */
[----:B-1----:R-:W-:Y:S05]  /*00e0*/  @P0 BRA `(.L_x_4) ;  /* 0x0000000000180947 */ /* 0x002fea0003800000 */
[----:B------:R-:W-:Y:S01]  /*00f0*/  IADD3 R5, PT, PT, R9, UR5, RZ ;  /* 0x0000000509057c10 */ /* 0x000fe2000fffe0ff */
[----:B------:R-:W2:Y:S04]  /*0100*/  LDG.E R11, desc[UR6][R2.64] ;  /* 0x00000006020b7981 */ /* 0x000ea8000c1e1900 */
[----:B0-----:R-:W-:-:S06]  /*0110*/  IMAD.WIDE.U32 R4, R5, 0x4, R6 ;  /* 0x0000000405047825 */ /* 0x001fcc00078e0006 */
[----:B------:R-:W2:Y:S02]  /*0120*/  LDG.E R4, desc[UR6][R4.64] ;  /* 0x0000000604047981 */ /* 0x000ea4000c1e1900 */
[----:B--2---:R-:W-:-:S05]  /*0130*/  IADD3 R11, PT, PT, R4, R11, RZ ;  /* 0x0000000b040b7210 */ /* 0x004fca0007ffe0ff */
[----:B------:R1:W-:Y:S02]  /*0140*/  STG.E desc[UR6][R2.64], R11 ;  /* 0x0000000b02007986 */ /* 0x0003e4000c101906 */
.L_x_4:
[----:B------:R-:W-:Y:S05]  /*0150*/  BSYNC.RECONVERGENT B0 ;  /* 0x0000000000007941 */ /* 0x000fea0003800200 */
.L_x_3:
[----:B------:R-:W-:Y:S01]  /*0160*/  BAR.SYNC.DEFER_BLOCKING 0x0 ;  /* 0x0000000000007b1d */ /* 0x000fe20000010000 */
[----:B------:R-:W-:-:S05]  /*0170*/  UISETP.GT.U32.AND UP0, UPT, UR4, 0x3, UPT ;  /* 0x000000030400788c */ /* 0x000fca000bf04070 */
[----:B------:R-:W-:-:S04]  /*0180*/  UMOV UR4, UR5 ;  /* 0x0000000500047c82 */ /* 0x000fc80008000000 */
[----:B------:R-:W-:Y:S05]  /*0190*/  BRA.U UP0, `(.L_x_5) ;  /* 0xfffffffd00c47547 */ /* 0x000fea000b83ffff */
.L_x_2:
[----:B------:R-:W-:-:S13]  /*01a0*/  ISETP.NE.AND P0, PT, R0, RZ, PT ;  /* 0x000000ff0000720c */ /* 0x000fda0003f05270 */
[----:B------:R-:W-:Y:S05]  /*01b0*/  @P0 EXIT ;  /* 0x000000000000094d */ /* 0x000fea0003800000 */
[----:B-1----:R-:W2:Y:S01]  /*01c0*/  LDG.E R3, desc[UR6][R2.64] ;  /* 0x0000000602037981 */ /* 0x002ea2000c1e1900 */
[----:B------:R-:W1:Y:S02]  /*01d0*/  LDC.64 R4, c[0x0][0x380] ;  /* 0x0000e000ff047b82 */ /* 0x000e640000000a00 */
[----:B-1----:R-:W-:-:S05]  /*01e0*/  IMAD.WIDE.U32 R4, R13, 0x4, R4 ;  /* 0x000000040d047825 */ /* 0x002fca00078e0004 */
[----:B--2---:R-:W-:Y:S01]  /*01f0*/  STG.E desc[UR6][R4.64], R3 ;  /* 0x0000000304007986 */ /* 0x004fe2000c101906 */
[----:B------:R-:W-:Y:S05]  /*0200*/  EXIT ;  /* 0x000000000000794d */ /* 0x000fea0003800000 */
.L_x_6:
        /* <DEDUP_REMOVED lines=15> */
.L_x_33:


//--------------------- .text._Z7reduce1Pi        --------------------------
	.section	.text._Z7reduce1Pi,"ax",@progbits
	.align	128
        .global         _Z7reduce1Pi
        .type           _Z7reduce1Pi,@function
        .size           _Z7reduce1Pi,(.L_x_34 - _Z7reduce1Pi)
        .other          _Z7reduce1Pi,@"STO_CUDA_ENTRY STV_DEFAULT"
_Z7reduce1Pi:
.text._Z7reduce1Pi:
        /* <DEDUP_REMOVED lines=10> */
[----:B------:R-:W0:Y:S01]  /*00a0*/  LDC.64 R6, c[0x0][0x380] ;  /* 0x0000e000ff067b82 */ /* 0x000e220000000a00 */
[----:B------:R-:W-:-:S05]  /*00b0*/  UMOV UR4, 0x1 ;  /* 0x0000000100047882 */ /* 0x000fca0000000000 */
.L_x_10:
[----:B------:R-:W-:Y:S01]  /*00c0*/  USHF.L.U32 UR5, UR4, 0x1, URZ ;  /* 0x0000000104057899 */ /* 0x000fe200080006ff */
[----:B------:R-:W-:Y:S03]  /*00d0*/  BSSY.RECONVERGENT B0, `(.L_x_8) ;  /* 0x000000a000007945 */ /* 0x000fe60003800200 */
[----:B------:R-:W-:-:S06]  /*00e0*/  UIADD3 UR6, UPT, UPT, UR5, -0x1, URZ ;  /* 0xffffffff05067890 */ /* 0x000fcc000fffe0ff */
[----:B------:R-:W-:-:S13]  /*00f0*/  LOP3.LUT P0, RZ, R8, UR6, RZ, 0xc0, !PT ;  /* 0x0000000608ff7c12 */ /* 0x000fda000f80c0ff */
[----:B-1----:R-:W-:Y:S05]  /*0100*/  @P0 BRA `(.L_x_9) ;  /* 0x0000000000180947 */ /* 0x002fea0003800000 */
[----:B------:R-:W-:Y:S01]  /*0110*/  IADD3 R5, PT, PT, R9, UR4, RZ ;  /* 0x0000000409057c10 */ /* 0x000fe2000fffe0ff */
[----:B------:R-:W2:Y:S04]  /*0120*/  LDG.E R0, desc[UR8][R2.64] ;  /* 0x0000000802007981 */ /* 0x000ea8000c1e1900 */
[----:B0-----:R-:W-:-:S06]  /*0130*/  IMAD.WIDE.U32 R4, R5, 0x4, R6 ;  /* 0x0000000405047825 */ /* 0x001fcc00078e0006 */
[----:B------:R-:W2:Y:S02]  /*0140*/  LDG.E R5, desc[UR8][R4.64] ;  /* 0x0000000804057981 */ /* 0x000ea4000c1e1900 */
[----:B--2---:R-:W-:-:S05]  /*0150*/  IADD3 R11, PT, PT, R0, R5, RZ ;  /* 0x00000005000b7210 */ /* 0x004fca0007ffe0ff */
[----:B------:R1:W-:Y:S02]  /*0160*/  STG.E desc[UR8][R2.64], R11 ;  /* 0x0000000b02007986 */ /* 0x0003e4000c101908 */
.L_x_9:
[----:B------:R-:W-:Y:S05]  /*0170*/  BSYNC.RECONVERGENT B0 ;  /* 0x0000000000007941 */ /* 0x000fea0003800200 */
.L_x_8:
[----:B------:R-:W-:Y:S01]  /*0180*/  BAR.SYNC.DEFER_BLOCKING 0x0 ;  /* 0x0000000000007b1d */ /* 0x000fe20000010000 */
[----:B------:R-:W-:-:S05]  /*0190*/  UISETP.GE.U32.AND UP0, UPT, UR5, UR7, UPT ;  /* 0x000000070500728c */ /* 0x000fca000bf06070 */
[----:B------:R-:W-:-:S04]  /*01a0*/  UMOV UR4, UR5 ;  /* 0x0000000500047c82 */ /* 0x000fc80008000000 */
[----:B------:R-:W-:Y:S05]  /*01b0*/  BRA.U !UP0, `(.L_x_10) ;  /* 0xfffffffd08c07547 */ /* 0x000fea000b83ffff */
.L_x_7:
[----:B------:R-:W-:-:S13]  /*01c0*/  ISETP.NE.AND P0, PT, R8, RZ, PT ;  /* 0x000000ff0800720c */ /* 0x000fda0003f05270 */
[----:B------:R-:W-:Y:S05]  /*01d0*/  @P0 EXIT ;  /* 0x000000000000094d */ /* 0x000fea0003800000 */
[----:B-1----:R-:W2:Y:S01]  /*01e0*/  LDG.E R3, desc[UR8][R2.64] ;  /* 0x0000000802037981 */ /* 0x002ea2000c1e1900 */
[----:B------:R-:W1:Y:S02]  /*01f0*/  LDC.64 R4, c[0x0][0x380] ;  /* 0x0000e000ff047b82 */ /* 0x000e640000000a00 */
[----:B-1----:R-:W-:-:S05]  /*0200*/  IMAD.WIDE.U32 R4, R13, 0x4, R4 ;  /* 0x000000040d047825 */ /* 0x002fca00078e0004 */
[----:B--2---:R-:W-:Y:S01]  /*0210*/  STG.E desc[UR8][R4.64], R3 ;  /* 0x0000000304007986 */ /* 0x004fe2000c101908 */
[----:B------:R-:W-:Y:S05]  /*0220*/  EXIT ;  /* 0x000000000000794d */ /* 0x000fea0003800000 */
.L_x_11:
        /* <DEDUP_REMOVED lines=13> */
.L_x_34:


//--------------------- .text._Z8kernel_bPfPKfi   --------------------------
	.section	.text._Z8kernel_bPfPKfi,"ax",@progbits
	.align	128
        .global         _Z8kernel_bPfPKfi
        .type           _Z8kernel_bPfPKfi,@function
        .size           _Z8kernel_bPfPKfi,(.L_x_35 - _Z8kernel_bPfPKfi)
        .other          _Z8kernel_bPfPKfi,@"STO_CUDA_ENTRY STV_DEFAULT"
_Z8kernel_bPfPKfi:
.text._Z8kernel_bPfPKfi:
[----:B------:R-:W-:Y:S01]  /*0000*/  LDC R1, c[0x0][0x37c] ;  /* 0x0000df00ff017b82 */ /* 0x000fe20000000800 */
[----:B------:R-:W0:Y:S01]  /*0010*/  S2R R2, SR_TID.X ;  /* 0x0000000000027919 */ /* 0x000e220000002100 */
[----:B------:R-:W1:Y:S06]  /*0020*/  LDCU UR5, c[0x0][0x390] ;  /* 0x00007200ff0577ac */ /* 0x000e6c0008000800 */
[----:B------:R-:W2:Y:S01]  /*0030*/  S2UR UR4, SR_CTAID.X ;  /* 0x00000000000479c3 */ /* 0x000ea20000002500 */
[----:B------:R-:W3:Y:S07]  /*0040*/  LDCU.64 UR8, c[0x0][0x358] ;  /* 0x00006b00ff0877ac */ /* 0x000eee0008000a00 */
[----:B------:R-:W2:Y:S01]  /*0050*/  LDC R0, c[0x0][0x360] ;  /* 0x0000d800ff007b82 */ /* 0x000ea20000000800 */
[----:B-1----:R-:W-:Y:S01]  /*0060*/  UISETP.GE.AND UP0, UPT, UR5, 0x1, UPT ;  /* 0x000000010500788c */ /* 0x002fe2000bf06270 */
[----:B--2---:R-:W-:-:S04]  /*0070*/  IMAD R7, R0, UR4, RZ ;  /* 0x0000000400077c24 */ /* 0x004fc8000f8e02ff */
[----:B0-----:R-:W-:-:S04]  /*0080*/  IMAD R7, R7, UR5, R2 ;  /* 0x0000000507077c24 */ /* 0x001fc8000f8e0202 */
[----:B---3--:R-:W-:Y:S05]  /*0090*/  BRA.U !UP0, `(.L_x_12) ;  /* 0x0000000d08107547 */ /* 0x008fea000b800000 */
[----:B------:R-:W-:Y:S02]  /*00a0*/  UISETP.GE.U32.AND UP1, UPT, UR5, 0x8, UPT ;  /* 0x000000080500788c */ /* 0x000fe4000bf26070 */
[----:B------:R-:W-:Y:S01]  /*00b0*/  ULOP3.LUT UR6, UR5, 0x7, URZ, 0xc0, !UPT ;  /* 0x0000000705067892 */ /* 0x000fe2000f8ec0ff */
[----:B------:R-:W-:-:S03]  /*00c0*/  UMOV UR4, URZ ;  /* 0x000000ff00047c82 */ /* 0x000fc60008000000 */
[----:B------:R-:W-:-:S03]  /*00d0*/  UISETP.NE.AND UP0, UPT, UR6, URZ, UPT ;  /* 0x000000ff0600728c */ /* 0x000fc6000bf05270 */
[----:B------:R-:W-:Y:S08]  /*00e0*/  BRA.U !UP1, `(.L_x_13) ;  /* 0x0000000509807547 */ /* 0x000ff0000b800000 */
[----:B------:R-:W0:Y:S01]  /*00f0*/  LDC.64 R2, c[0x0][0x380] ;  /* 0x0000e000ff027b82 */ /* 0x000e220000000a00 */
[----:B------:R-:W-:Y:S01]  /*0100*/  ULOP3.LUT UR4, UR5, 0x7ffffff8, URZ, 0xc0, !UPT ;  /* 0x7ffffff805047892 */ /* 0x000fe2000f8ec0ff */
[----:B------:R-:W-:Y:S02]  /*0110*/  MOV R9, R7 ;  /* 0x0000000700097202 */ /* 0x000fe40000000f00 */
[----:B------:R-:W-:Y:S01]  /*0120*/  SHF.L.U32 R6, R0, 0x2, RZ ;  /* 0x0000000200067819 */ /* 0x000fe200000006ff */
[----:B------:R-:W-:-:S03]  /*0130*/  UIADD3 UR7, UPT, UPT, -UR4, URZ, URZ ;  /* 0x000000ff04077290 */ /* 0x000fc6000fffe1ff */
[----:B------:R-:W1:Y:S09]  /*0140*/  LDC.64 R4, c[0x0][0x388] ;  /* 0x0000e200ff047b82 */ /* 0x000e720000000a00 */
.L_x_14:
[----:B-1-3--:R-:W-:-:S05]  /*0150*/  IMAD.WIDE R16, R9, 0x4, R4 ;  /* 0x0000000409107825 */ /* 0x00afca00078e0204 */
[----:B------:R-:W2:Y:S01]  /*0160*/  LDG.E R8, desc[UR8][R16.64] ;  /* 0x0000000810087981 */ /* 0x000ea2000c1e1900 */
[----:B0-----:R-:W-:-:S04]  /*0170*/  IMAD.WIDE R10, R9, 0x4, R2 ;  /* 0x00000004090a7825 */ /* 0x001fc800078e0202 */
[----:B--2---:R-:W-:-:S05]  /*0180*/  FFMA R19, R8, R8, -1 ;  /* 0xbf80000008137423 */ /* 0x004fca0000000008 */
[----:B------:R0:W-:Y:S04]  /*0190*/  STG.E desc[UR8][R10.64], R19 ;  /* 0x000000130a007986 */ /* 0x0001e8000c101908 */
[----:B------:R-:W2:Y:S01]  /*01a0*/  LDG.E R8, desc[UR8][R16.64] ;  /* 0x0000000810087981 */ /* 0x000ea2000c1e1900 */
[----:B------:R-:W-:-:S04]  /*01b0*/  IADD3 R12, P0, PT, R16, R6, RZ ;  /* 0x00000006100c7210 */ /* 0x000fc80007f1e0ff */
[----:B------:R-:W-:Y:S01]  /*01c0*/  IADD3.X R13, PT, PT, RZ, R17, RZ, P0, !PT ;  /* 0x00000011ff0d7210 */ /* 0x000fe200007fe4ff */
[----:B--2---:R-:W-:-:S04]  /*01d0*/  FFMA R8, R19, R8, -1 ;  /* 0xbf80000013087423 */ /* 0x004fc80000000008 */
[----:B------:R-:W-:-:S05]  /*01e0*/  FADD R21, R19, R8 ;  /* 0x0000000813157221 */ /* 0x000fca0000000000 */
[----:B------:R1:W-:Y:S04]  /*01f0*/  STG.E desc[UR8][R10.64], R21 ;  /* 0x000000150a007986 */ /* 0x0003e8000c101908 */
[----:B------:R-:W2:Y:S01]  /*0200*/  LDG.E R8, desc[UR8][R12.64] ;  /* 0x000000080c087981 */ /* 0x000ea2000c1e1900 */
[----:B------:R-:W-:-:S04]  /*0210*/  IADD3 R14, P0, PT, R10, R6, RZ ;  /* 0x000000060a0e7210 */ /* 0x000fc80007f1e0ff */
[----:B------:R-:W-:Y:S01]  /*0220*/  IADD3.X R15, PT, PT, RZ, R11, RZ, P0, !PT ;  /* 0x0000000bff0f7210 */ /* 0x000fe200007fe4ff */
[----:B--2---:R-:W-:-:S05]  /*0230*/  FFMA R23, R8, R8, -1 ;  /* 0xbf80000008177423 */ /* 0x004fca0000000008 */
[----:B------:R2:W-:Y:S04]  /*0240*/  STG.E desc[UR8][R14.64], R23 ;  /* 0x000000170e007986 */ /* 0x0005e8000c101908 */
[----:B------:R-:W3:Y:S01]  /*0250*/  LDG.E R8, desc[UR8][R12.64] ;  /* 0x000000080c087981 */ /* 0x000ee2000c1e1900 */
[----:B------:R-:W-:-:S04]  /*0260*/  IADD3 R16, P0, PT, R6, R12, RZ ;  /* 0x0000000c06107210 */ /* 0x000fc80007f1e0ff */
[----:B------:R-:W-:Y:S01]  /*0270*/  IADD3.X R17, PT, PT, RZ, R13, RZ, P0, !PT ;  /* 0x0000000dff117210 */ /* 0x000fe200007fe4ff */
[----:B---3--:R-:W-:-:S04]  /*0280*/  FFMA R8, R23, R8, -1 ;  /* 0xbf80000017087423 */ /* 0x008fc80000000008 */
[----:B0-----:R-:W-:-:S05]  /*0290*/  FADD R19, R23, R8 ;  /* 0x0000000817137221 */ /* 0x001fca0000000000 */
[----:B------:R0:W-:Y:S04]  /*02a0*/  STG.E desc[UR8][R14.64], R19 ;  /* 0x000000130e007986 */ /* 0x0001e8000c101908 */
[----:B------:R-:W3:Y:S01]  /*02b0*/  LDG.E R8, desc[UR8][R16.64] ;  /* 0x0000000810087981 */ /* 0x000ee2000c1e1900 */
[----:B-1----:R-:W-:-:S04]  /*02c0*/  IADD3 R10, P0, PT, R6, R14, RZ ;  /* 0x0000000e060a7210 */ /* 0x002fc80007f1e0ff */
[----:B------:R-:W-:Y:S01]  /*02d0*/  IADD3.X R11, PT, PT, RZ, R15, RZ, P0, !PT ;  /* 0x0000000fff0b7210 */ /* 0x000fe200007fe4ff */
[----:B---3--:R-:W-:-:S05]  /*02e0*/  FFMA R21, R8, R8, -1 ;  /* 0xbf80000008157423 */ /* 0x008fca0000000008 */
[----:B------:R1:W-:Y:S04]  /*02f0*/  STG.E desc[UR8][R10.64], R21 ;  /* 0x000000150a007986 */ /* 0x0003e8000c101908 */
[----:B------:R-:W3:Y:S01]  /*0300*/  LDG.E R8, desc[UR8][R16.64] ;  /* 0x0000000810087981 */ /* 0x000ee2000c1e1900 */
[----:B------:R-:W-:-:S04]  /*0310*/  IADD3 R12, P0, PT, R6, R16, RZ ;  /* 0x00000010060c7210 */ /* 0x000fc80007f1e0ff */
[----:B------:R-:W-:Y:S01]  /*0320*/  IADD3.X R13, PT, PT, RZ, R17, RZ, P0, !PT ;  /* 0x00000011ff0d7210 */ /* 0x000fe200007fe4ff */
[----:B---3--:R-:W-:-:S04]  /*0330*/  FFMA R8, R21, R8, -1 ;  /* 0xbf80000015087423 */ /* 0x008fc80000000008 */
[----:B--2---:R-:W-:-:S05]  /*0340*/  FADD R23, R21, R8 ;  /* 0x0000000815177221 */ /* 0x004fca0000000000 */
[----:B------:R2:W-:Y:S04]  /*0350*/  STG.E desc[UR8][R10.64], R23 ;  /* 0x000000170a007986 */ /* 0x0005e8000c101908 */
[----:B------:R-:W3:Y:S01]  /*0360*/  LDG.E R8, desc[UR8][R12.64] ;  /* 0x000000080c087981 */ /* 0x000ee2000c1e1900 */
[----:B0-----:R-:W-:-:S04]  /*0370*/  IADD3 R14, P0, PT, R6, R10, RZ ;  /* 0x0000000a060e7210 */ /* 0x001fc80007f1e0ff */
[----:B------:R-:W-:Y:S01]  /*0380*/  IADD3.X R15, PT, PT, RZ, R11, RZ, P0, !PT ;  /* 0x0000000bff0f7210 */ /* 0x000fe200007fe4ff */
[----:B---3--:R-:W-:-:S05]  /*0390*/  FFMA R19, R8, R8, -1 ;  /* 0xbf80000008137423 */ /* 0x008fca0000000008 */
[----:B------:R0:W-:Y:S04]  /*03a0*/  STG.E desc[UR8][R14.64], R19 ;  /* 0x000000130e007986 */ /* 0x0001e8000c101908 */
[----:B------:R-:W3:Y:S01]  /*03b0*/  LDG.E R8, desc[UR8][R12.64] ;  /* 0x000000080c087981 */ /* 0x000ee2000c1e1900 */
[----:B------:R-:W-:-:S04]  /*03c0*/  IADD3 R16, P0, PT, R6, R12, RZ ;  /* 0x0000000c06107210 */ /* 0x000fc80007f1e0ff */
[----:B------:R-:W-:Y:S01]  /*03d0*/  IADD3.X R17, PT, PT, RZ, R13, RZ, P0, !PT ;  /* 0x0000000dff117210 */ /* 0x000fe200007fe4ff */
[----:B---3--:R-:W-:-:S04]  /*03e0*/  FFMA R8, R19, R8, -1 ;  /* 0xbf80000013087423 */ /* 0x008fc80000000008 */
[----:B-1----:R-:W-:-:S05]  /*03f0*/  FADD R21, R19, R8 ;  /* 0x0000000813157221 */ /* 0x002fca0000000000 */
[----:B------:R1:W-:Y:S04]  /*0400*/  STG.E desc[UR8][R14.64], R21 ;  /* 0x000000150e007986 */ /* 0x0003e8000c101908 */
[----:B------:R-:W3:Y:S01]  /*0410*/  LDG.E R8, desc[UR8][R16.64] ;  /* 0x0000000810087981 */ /* 0x000ee2000c1e1900 */
[----:B--2---:R-:W-:-:S04]  /*0420*/  IADD3 R10, P0, PT, R6, R14, RZ ;  /* 0x0000000e060a7210 */ /* 0x004fc80007f1e0ff */
[----:B------:R-:W-:Y:S01]  /*0430*/  IADD3.X R11, PT, PT, RZ, R15, RZ, P0, !PT ;  /* 0x0000000fff0b7210 */ /* 0x000fe200007fe4ff */
[----:B---3--:R-:W-:-:S05]  /*0440*/  FFMA R23, R8, R8, -1 ;  /* 0xbf80000008177423 */ /* 0x008fca0000000008 */
        /* <DEDUP_REMOVED lines=23> */
[----:B------:R-:W4:Y:S01]  /*05c0*/  LDG.E R8, desc[UR8][R16.64] ;  /* 0x0000000810087981 */ /* 0x000f22000c1e1900 */
[----:B------:R-:W-:-:S04]  /*05d0*/  IADD3 R12, P0, PT, R6, R16, RZ ;  /* 0x00000010060c7210 */ /* 0x000fc80007f1e0ff */
[----:B------:R-:W-:Y:S01]  /*05e0*/  IADD3.X R13, PT, PT, RZ, R17, RZ, P0, !PT ;  /* 0x00000011ff0d7210 */ /* 0x000fe200007fe4ff */
[----:B----4-:R-:W-:-:S04]  /*05f0*/  FFMA R8, R19, R8, -1 ;  /* 0xbf80000013087423 */ /* 0x010fc80000000008 */
[----:B-1----:R-:W-:-:S05]  /*0600*/  FADD R21, R19, R8 ;  /* 0x0000000813157221 */ /* 0x002fca0000000000 */
[----:B------:R3:W-:Y:S04]  /*0610*/  STG.E desc[UR8][R10.64], R21 ;  /* 0x000000150a007986 */ /* 0x0007e8000c101908 */
[----:B------:R-:W4:Y:S01]  /*0620*/  LDG.E R8, desc[UR8][R12.64] ;  /* 0x000000080c087981 */ /* 0x000f22000c1e1900 */
[----:B--2---:R-:W-:-:S04]  /*0630*/  IADD3 R14, P0, PT, R6, R10, RZ ;  /* 0x0000000a060e7210 */ /* 0x004fc80007f1e0ff */
[----:B------:R-:W-:Y:S01]  /*0640*/  IADD3.X R15, PT, PT, RZ, R11, RZ, P0, !PT ;  /* 0x0000000bff0f7210 */ /* 0x000fe200007fe4ff */
[----:B----4-:R-:W-:-:S05]  /*0650*/  FFMA R23, R8, R8, -1 ;  /* 0xbf80000008177423 */ /* 0x010fca0000000008 */
[----:B------:R3:W-:Y:S04]  /*0660*/  STG.E desc[UR8][R14.64], R23 ;  /* 0x000000170e007986 */ /* 0x0007e8000c101908 */
[----:B------:R-:W2:Y:S01]  /*0670*/  LDG.E R8, desc[UR8][R12.64] ;  /* 0x000000080c087981 */ /* 0x000ea2000c1e1900 */
[----:B------:R-:W-:Y:S01]  /*0680*/  UIADD3 UR7, UPT, UPT, UR7, 0x8, URZ ;  /* 0x0000000807077890 */ /* 0x000fe2000fffe0ff */
[----:B------:R-:W-:-:S03]  /*0690*/  LEA R9, R0, R9, 0x3 ;  /* 0x0000000900097211 */ /* 0x000fc600078e18ff */
[----:B------:R-:W-:Y:S01]  /*06a0*/  UISETP.NE.AND UP1, UPT, UR7, URZ, UPT ;  /* 0x000000ff0700728c */ /* 0x000fe2000bf25270 */
[----:B--2---:R-:W-:-:S04]  /*06b0*/  FFMA R8, R23, R8, -1 ;  /* 0xbf80000017087423 */ /* 0x004fc80000000008 */
[----:B------:R-:W-:-:S05]  /*06c0*/  FADD R17, R23, R8 ;  /* 0x0000000817117221 */ /* 0x000fca0000000000 */
[----:B------:R3:W-:Y:S01]  /*06d0*/  STG.E desc[UR8][R14.64], R17 ;  /* 0x000000110e007986 */ /* 0x0007e2000c101908 */
[----:B------:R-:W-:Y:S05]  /*06e0*/  BRA.U UP1, `(.L_x_14) ;  /* 0xfffffff901987547 */ /* 0x000fea000b83ffff */
.L_x_13:
[----:B------:R-:W-:Y:S05]  /*06f0*/  BRA.U !UP0, `(.L_x_12) ;  /* 0x0000000508787547 */ /* 0x000fea000b800000 */
[----:B------:R-:W-:Y:S02]  /*0700*/  UISETP.GE.U32.AND UP0, UPT, UR6, 0x4, UPT ;  /* 0x000000040600788c */ /* 0x000fe4000bf06070 */
[----:B------:R-:W-:-:S04]  /*0710*/  ULOP3.LUT UR7, UR5, 0x3, URZ, 0xc0, !UPT ;  /* 0x0000000305077892 */ /* 0x000fc8000f8ec0ff */
[----:B------:R-:W-:-:S03]  /*0720*/  UISETP.NE.AND UP1, UPT, UR7, URZ, UPT ;  /* 0x000000ff0700728c */ /* 0x000fc6000bf25270 */
[----:B------:R-:W-:Y:S08]  /*0730*/  BRA.U !UP0, `(.L_x_15) ;  /* 0x0000000108bc7547 */ /* 0x000ff0000b800000 */
[----:B------:R-:W0:Y:S01]  /*0740*/  LDC.64 R4, c[0x0][0x388] ;  /* 0x0000e200ff047b82 */ /* 0x000e220000000a00 */
[----:B------:R-:W-:-:S07]  /*0750*/  IMAD R3, R0, UR4, R7 ;  /* 0x0000000400037c24 */ /* 0x000fce000f8e0207 */
[----:B------:R-:W1:Y:S01]  /*0760*/  LDC.64 R8, c[0x0][0x380] ;  /* 0x0000e000ff087b82 */ /* 0x000e620000000a00 */
[----:B0-----:R-:W-:-:S05]  /*0770*/  IMAD.WIDE R4, R3, 0x4, R4 ;  /* 0x0000000403047825 */ /* 0x001fca00078e0204 */
[----:B------:R-:W2:Y:S01]  /*0780*/  LDG.E R2, desc[UR8][R4.64] ;  /* 0x0000000804027981 */ /* 0x000ea2000c1e1900 */
[----:B-1----:R-:W-:-:S04]  /*0790*/  IMAD.WIDE R8, R3, 0x4, R8 ;  /* 0x0000000403087825 */ /* 0x002fc800078e0208 */
[----:B--2---:R-:W-:-:S05]  /*07a0*/  FFMA R3, R2, R2, -1 ;  /* 0xbf80000002037423 */ /* 0x004fca0000000002 */
[----:B------:R0:W-:Y:S04]  /*07b0*/  STG.E desc[UR8][R8.64], R3 ;  /* 0x0000000308007986 */ /* 0x0001e8000c101908 */
[----:B------:R-:W2:Y:S01]  /*07c0*/  LDG.E R6, desc[UR8][R4.64] ;  /* 0x0000000804067981 */ /* 0x000ea2000c1e1900 */
[----:B------:R-:W-:-:S04]  /*07d0*/  SHF.L.U32 R2, R0, 0x2, RZ ;  /* 0x0000000200027819 */ /* 0x000fc800000006ff */
[----:B---3--:R-:W-:-:S04]  /*07e0*/  IADD3 R10, P0, PT, R2, R4, RZ ;  /* 0x00000004020a7210 */ /* 0x008fc80007f1e0ff */
[----:B------:R-:W-:Y:S01]  /*07f0*/  IADD3.X R11, PT, PT, RZ, R5, RZ, P0, !PT ;  /* 0x00000005ff0b7210 */ /* 0x000fe200007fe4ff */
[----:B--2---:R-:W-:-:S04]  /*0800*/  FFMA R6, R3, R6, -1 ;  /* 0xbf80000003067423 */ /* 0x004fc80000000006 */
[----:B------:R-:W-:-:S05]  /*0810*/  FADD R17, R3, R6 ;  /* 0x0000000603117221 */ /* 0x000fca0000000000 */
[----:B------:R1:W-:Y:S04]  /*0820*/  STG.E desc[UR8][R8.64], R17 ;  /* 0x0000001108007986 */ /* 0x0003e8000c101908 */
[----:B------:R-:W0:Y:S01]  /*0830*/  LDG.E R6, desc[UR8][R10.64] ;  /* 0x000000080a067981 */ /* 0x000e22000c1e1900 */
[----:B------:R-:W-:-:S04]  /*0840*/  IADD3 R12, P0, PT, R2, R8, RZ ;  /* 0x00000008020c7210 */ /* 0x000fc80007f1e0ff */
[----:B------:R-:W-:Y:S01]  /*0850*/  IADD3.X R13, PT, PT, RZ, R9, RZ, P0, !PT ;  /* 0x00000009ff0d7210 */ /* 0x000fe200007fe4ff */
[----:B0-----:R-:W-:-:S05]  /*0860*/  FFMA R3, R6, R6, -1 ;  /* 0xbf80000006037423 */ /* 0x001fca0000000006 */
[----:B------:R0:W-:Y:S04]  /*0870*/  STG.E desc[UR8][R12.64], R3 ;  /* 0x000000030c007986 */ /* 0x0001e8000c101908 */
[----:B------:R-:W2:Y:S01]  /*0880*/  LDG.E R4, desc[UR8][R10.64] ;  /* 0x000000080a047981 */ /* 0x000ea2000c1e1900 */
[----:B------:R-:W-:-:S04]  /*0890*/  IADD3 R14, P0, PT, R2, R10, RZ ;  /* 0x0000000a020e7210 */ /* 0x000fc80007f1e0ff */
[----:B------:R-:W-:Y:S01]  /*08a0*/  IADD3.X R15, PT, PT, RZ, R11, RZ, P0, !PT ;  /* 0x0000000bff0f7210 */ /* 0x000fe200007fe4ff */
[----:B--2---:R-:W-:-:S04]  /*08b0*/  FFMA R4, R3, R4, -1 ;  /* 0xbf80000003047423 */ /* 0x004fc80000000004 */
[----:B------:R-:W-:-:S05]  /*08c0*/  FADD R19, R3, R4 ;  /* 0x0000000403137221 */ /* 0x000fca0000000000 */
        /* <DEDUP_REMOVED lines=10> */
[----:B------:R-:W-:-:S05]  /*0970*/  FADD R11, R17, R6 ;  /* 0x00000006110b7221 */ /* 0x000fca0000000000 */
[----:B------:R1:W-:Y:S04]  /*0980*/  STG.E desc[UR8][R8.64], R11 ;  /* 0x0000000b08007986 */ /* 0x0003e8000c101908 */
[----:B------:R-:W2:Y:S01]  /*0990*/  LDG.E R6, desc[UR8][R4.64] ;  /* 0x0000000804067981 */ /* 0x000ea2000c1e1900 */
[----:B------:R-:W-:-:S04]  /*09a0*/  IADD3 R2, P0, PT, R2, R8, RZ ;  /* 0x0000000802027210 */ /* 0x000fc80007f1e0ff */
[----:B0-----:R-:W-:Y:S01]  /*09b0*/  IADD3.X R3, PT, PT, RZ, R9, RZ, P0, !PT ;  /* 0x00000009ff037210 */ /* 0x001fe200007fe4ff */
[----:B--2---:R-:W-:-:S05]  /*09c0*/  FFMA R13, R6, R6, -1 ;  /* 0xbf800000060d7423 */ /* 0x004fca0000000006 */
[----:B------:R1:W-:Y:S04]  /*09d0*/  STG.E desc[UR8][R2.64], R13 ;  /* 0x0000000d02007986 */ /* 0x0003e8000c101908 */
[----:B------:R-:W2:Y:S01]  /*09e0*/  LDG.E R6, desc[UR8][R4.64] ;  /* 0x0000000804067981 */ /* 0x000ea2000c1e1900 */
[----:B------:R-:W-:Y:S01]  /*09f0*/  UIADD3 UR4, UPT, UPT, UR4, 0x4, URZ ;  /* 0x0000000404047890 */ /* 0x000fe2000fffe0ff */
[----:B--2---:R-:W-:-:S04]  /*0a00*/  FFMA R6, R13, R6, -1 ;  /* 0xbf8000000d067423 */ /* 0x004fc80000000006 */
[----:B------:R-:W-:-:S05]  /*0a10*/  FADD R15, R13, R6 ;  /* 0x000000060d0f7221 */ /* 0x000fca0000000000 */
[----:B------:R1:W-:Y:S02]  /*0a20*/  STG.E desc[UR8][R2.64], R15 ;  /* 0x0000000f02007986 */ /* 0x0003e4000c101908 */
.L_x_15:
[----:B------:R-:W-:Y:S05]  /*0a30*/  BRA.U !UP1, `(.L_x_12) ;  /* 0x0000000109a87547 */ /* 0x000fea000b800000 */
[----:B------:R-:W-:Y:S02]  /*0a40*/  UISETP.NE.AND UP0, UPT, UR7, 0x1, UPT ;  /* 0x000000010700788c */ /* 0x000fe4000bf05270 */
[----:B------:R-:W-:-:S04]  /*0a50*/  ULOP3.LUT UR5, UR5, 0x1, URZ, 0xc0, !UPT ;  /* 0x0000000105057892 */ /* 0x000fc8000f8ec0ff */
[----:B------:R-:W-:-:S03]  /*0a60*/  UISETP.NE.U32.AND UP1, UPT, UR5, 0x1, UPT ;  /* 0x000000010500788c */ /* 0x000fc6000bf25070 */
[----:B------:R-:W-:Y:S08]  /*0a70*/  BRA.U !UP0, `(.L_x_16) ;  /* 0x0000000108647547 */ /* 0x000ff0000b800000 */
[----:B-1----:R-:W0:Y:S01]  /*0a80*/  LDC.64 R2, c[0x0][0x388] ;  /* 0x0000e200ff027b82 */ /* 0x002e220000000a00 */
        /* <DEDUP_REMOVED lines=8> */
[----:B---3--:R-:W-:-:S04]  /*0b10*/  SHF.L.U32 R11, R0, 0x2, RZ ;  /* 0x00000002000b7819 */ /* 0x008fc800000006ff */
[----:B------:R-:W-:-:S04]  /*0b20*/  IADD3 R8, P0, PT, R11, R2, RZ ;  /* 0x000000020b087210 */ /* 0x000fc80007f1e0ff */
        /* <DEDUP_REMOVED lines=9> */
[----:B------:R-:W3:Y:S01]  /*0bc0*/  LDG.E R2, desc[UR8][R8.64] ;  /* 0x0000000808027981 */ /* 0x000ee2000c1e1900 */
[----:B------:R-:W-:Y:S01]  /*0bd0*/  UIADD3 UR4, UPT, UPT, UR4, 0x2, URZ ;  /* 0x0000000204047890 */ /* 0x000fe2000fffe0ff */
[----:B---3--:R-:W-:-:S04]  /*0be0*/  FFMA R2, R13, R2, -1 ;  /* 0xbf8000000d027423 */ /* 0x008fc80000000002 */
[----:B------:R-:W-:-:S05]  /*0bf0*/  FADD R3, R13, R2 ;  /* 0x000000020d037221 */ /* 0x000fca0000000000 */
[----:B------:R2:W-:Y:S02]  /*0c00*/  STG.E desc[UR8][R10.64], R3 ;  /* 0x000000030a007986 */ /* 0x0005e4000c101908 */
.L_x_16:
[----:B------:R-:W-:Y:S05]  /*0c10*/  BRA.U UP1, `(.L_x_12) ;  /* 0x0000000101307547 */ /* 0x000fea000b800000 */
[----:B-12---:R-:W0:Y:S01]  /*0c20*/  LDC.64 R2, c[0x0][0x388] ;  /* 0x0000e200ff027b82 */ /* 0x006e220000000a00 */
[----:B------:R-:W-:-:S07]  /*0c30*/  IMAD R9, R0, UR4, R7 ;  /* 0x0000000400097c24 */ /* 0x000fce000f8e0207 */
[----:B------:R-:W1:Y:S01]  /*0c40*/  LDC.64 R4, c[0x0][0x380] ;  /* 0x0000e000ff047b82 */ /* 0x000e620000000a00 */
[----:B0-----:R-:W-:-:S05]  /*0c50*/  IMAD.WIDE R2, R9, 0x4, R2 ;  /* 0x0000000409027825 */ /* 0x001fca00078e0202 */
[----:B------:R-:W2:Y:S01]  /*0c60*/  LDG.E R0, desc[UR8][R2.64] ;  /* 0x0000000802007981 */ /* 0x000ea2000c1e1900 */
[----:B-1----:R-:W-:-:S04]  /*0c70*/  IMAD.WIDE R4, R9, 0x4, R4 ;  /* 0x0000000409047825 */ /* 0x002fc800078e0204 */
[----:B--2---:R-:W-:-:S05]  /*0c80*/  FFMA R9, R0, R0, -1 ;  /* 0xbf80000000097423 */ /* 0x004fca0000000000 */
[----:B------:R0:W-:Y:S04]  /*0c90*/  STG.E desc[UR8][R4.64], R9 ;  /* 0x0000000904007986 */ /* 0x0001e8000c101908 */
[----:B------:R-:W2:Y:S02]  /*0ca0*/  LDG.E R0, desc[UR8][R2.64] ;  /* 0x0000000802007981 */ /* 0x000ea4000c1e1900 */
[----:B--2---:R-:W-:-:S04]  /*0cb0*/  FFMA R0, R9, R0, -1 ;  /* 0xbf80000009007423 */ /* 0x004fc80000000000 */
[----:B---3--:R-:W-:-:S05]  /*0cc0*/  FADD R11, R9, R0 ;  /* 0x00000000090b7221 */ /* 0x008fca0000000000 */
[----:B------:R0:W-:Y:S02]  /*0cd0*/  STG.E desc[UR8][R4.64], R11 ;  /* 0x0000000b04007986 */ /* 0x0001e4000c101908 */
.L_x_12:
[----:B------:R-:W-:-:S13]  /*0ce0*/  ISETP.GT.AND P0, PT, R7, 0x1f, PT ;  /* 0x0000001f0700780c */ /* 0x000fda0003f04270 */
[----:B------:R-:W-:Y:S05]  /*0cf0*/  @P0 EXIT ;  /* 0x000000000000094d */ /* 0x000fea0003800000 */
[----:B-12---:R-:W1:Y:S02]  /*0d00*/  LDC.64 R2, c[0x0][0x380] ;  /* 0x0000e000ff027b82 */ /* 0x006e640000000a00 */
[----:B-1----:R-:W-:-:S05]  /*0d10*/  IMAD.WIDE R2, R7, 0x4, R2 ;  /* 0x0000000407027825 */ /* 0x002fca00078e0202 */
[----:B------:R-:W0:Y:S02]  /*0d20*/  LDG.E R0, desc[UR8][R2.64] ;  /* 0x0000000802007981 */ /* 0x000e24000c1e1900 */
[----:B0-----:R-:W-:-:S05]  /*0d30*/  FADD R5, -R0, -RZ ;  /* 0x800000ff00057221 */ /* 0x001fca0000000100 */
[----:B------:R-:W-:Y:S01]  /*0d40*/  STG.E desc[UR8][R2.64], R5 ;  /* 0x0000000502007986 */ /* 0x000fe2000c101908 */
[----:B------:R-:W-:Y:S05]  /*0d50*/  EXIT ;  /* 0x000000000000794d */ /* 0x000fea0003800000 */
.L_x_17:
        /* <DEDUP_REMOVED lines=10> */
.L_x_35:


//--------------------- .text._Z8kernel_aPfPKfi   --------------------------
	.section	.text._Z8kernel_aPfPKfi,"ax",@progbits
	.align	128
        .global         _Z8kernel_aPfPKfi
        .type           _Z8kernel_aPfPKfi,@function
        .size           _Z8kernel_aPfPKfi,(.L_x_36 - _Z8kernel_aPfPKfi)
        .other          _Z8kernel_aPfPKfi,@"STO_CUDA_ENTRY STV_DEFAULT"
_Z8kernel_aPfPKfi:
.text._Z8kernel_aPfPKfi:
        /* <DEDUP_REMOVED lines=17> */
[----:B------:R-:W-:Y:S02]  /*0110*/  IMAD.MOV.U32 R11, RZ, RZ, R3 ;  /* 0x000000ffff0b7224 */ /* 0x000fe400078e0003 */
[----:B------:R-:W-:Y:S01]  /*0120*/  IMAD.SHL.U32 R2, R0, 0x4, RZ ;  /* 0x0000000400027824 */ /* 0x000fe200078e00ff */
[----:B------:R-:W-:-:S03]  /*0130*/  UIADD3 UR8, UPT, UPT, -UR4, URZ, URZ ;  /* 0x000000ff04087290 */ /* 0x000fc6000fffe1ff */
[----:B------:R-:W1:Y:S09]  /*0140*/  LDC.64 R8, c[0x0][0x388] ;  /* 0x0000e200ff087b82 */ /* 0x000e720000000a00 */
.L_x_20:
[----:B-12---:R-:W-:-:S05]  /*0150*/  IMAD.WIDE R12, R11, 0x4, R8 ;  /* 0x000000040b0c7825 */ /* 0x006fca00078e0208 */
[----:B------:R-:W2:Y:S01]  /*0160*/  LDG.E R4, desc[UR10][R12.64] ;  /* 0x0000000a0c047981 */ /* 0x000ea2000c1e1900 */
[----:B------:R-:W-:Y:S01]  /*0170*/  IADD3 R16, P0, PT, R12, R2, RZ ;  /* 0x000000020c107210 */ /* 0x000fe20007f1e0ff */
[----:B0-----:R-:W-:-:S03]  /*0180*/  IMAD.WIDE R14, R11, 0x4, R6 ;  /* 0x000000040b0e7825 */ /* 0x001fc600078e0206 */
[----:B------:R-:W-:Y:S01]  /*0190*/  IADD3.X R17, PT, PT, RZ, R13, RZ, P0, !PT ;  /* 0x0000000dff117210 */ /* 0x000fe200007fe4ff */
[----:B--2---:R-:W-:-:S05]  /*01a0*/  FFMA R25, R4, R4, -1 ;  /* 0xbf80000004197423 */ /* 0x004fca0000000004 */
[----:B------:R0:W-:Y:S04]  /*01b0*/  STG.E desc[UR10][R14.64], R25 ;  /* 0x000000190e007986 */ /* 0x0001e8000c10190a */
[----:B------:R-:W2:Y:S01]  /*01c0*/  LDG.E R4, desc[UR10][R16.64] ;  /* 0x0000000a10047981 */ /* 0x000ea2000c1e1900 */
[----:B------:R-:W-:Y:S02]  /*01d0*/  IADD3 R18, P0, PT, R14, R2, RZ ;  /* 0x000000020e127210 */ /* 0x000fe40007f1e0ff */
[----:B------:R-:W-:-:S03]  /*01e0*/  IADD3 R20, P1, PT, R2, R16, RZ ;  /* 0x0000001002147210 */ /* 0x000fc60007f3e0ff */
[----:B------:R-:W-:Y:S02]  /*01f0*/  IMAD.X R19, RZ, RZ, R15, P0 ;  /* 0x000000ffff137224 */ /* 0x000fe400000e060f */
[----:B------:R-:W-:Y:S02]  /*0200*/  IMAD.X R21, RZ, RZ, R17, P1 ;  /* 0x000000ffff157224 */ /* 0x000fe400008e0611 */
[----:B--2---:R-:W-:-:S05]  /*0210*/  FFMA R27, R4, R4, -1 ;  /* 0xbf800000041b7423 */ /* 0x004fca0000000004 */
[----:B------:R1:W-:Y:S04]  /*0220*/  STG.E desc[UR10][R18.64], R27 ;  /* 0x0000001b12007986 */ /* 0x0003e8000c10190a */
[----:B------:R-:W0:Y:S01]  /*0230*/  LDG.E R4, desc[UR10][R20.64] ;  /* 0x0000000a14047981 */ /* 0x000e22000c1e1900 */
[C---:B------:R-:W-:Y:S02]  /*0240*/  IADD3 R12, P0, PT, R2.reuse, R18, RZ ;  /* 0x00000012020c7210 */ /* 0x040fe40007f1e0ff */
[----:B------:R-:W-:Y:S02]  /*0250*/  IADD3 R22, P1, PT, R2, R20, RZ ;  /* 0x0000001402167210 */ /* 0x000fe40007f3e0ff */
[----:B------:R-:W-:-:S03]  /*0260*/  IADD3.X R13, PT, PT, RZ, R19, RZ, P0, !PT ;  /* 0x00000013ff0d7210 */ /* 0x000fc600007fe4ff */
[----:B------:R-:W-:Y:S02]  /*0270*/  IMAD.X R23, RZ, RZ, R21, P1 ;  /* 0x000000ffff177224 */ /* 0x000fe400008e0615 */
[----:B0-----:R-:W-:-:S05]  /*0280*/  FFMA R25, R4, R4, -1 ;  /* 0xbf80000004197423 */ /* 0x001fca0000000004 */
[----:B------:R0:W-:Y:S04]  /*0290*/  STG.E desc[UR10][R12.64], R25 ;  /* 0x000000190c007986 */ /* 0x0001e8000c10190a */
[----:B------:R-:W1:Y:S01]  /*02a0*/  LDG.E R4, desc[UR10][R22.64] ;  /* 0x0000000a16047981 */ /* 0x000e62000c1e1900 */
[C---:B------:R-:W-:Y:S02]  /*02b0*/  IADD3 R14, P0, PT, R2.reuse, R12, RZ ;  /* 0x0000000c020e7210 */ /* 0x040fe40007f1e0ff */
[----:B------:R-:W-:-:S03]  /*02c0*/  IADD3 R16, P1, PT, R2, R22, RZ ;  /* 0x0000001602107210 */ /* 0x000fc60007f3e0ff */
[----:B------:R-:W-:Y:S01]  /*02d0*/  IMAD.X R15, RZ, RZ, R13, P0 ;  /* 0x000000ffff0f7224 */ /* 0x000fe200000e060d */
[----:B------:R-:W-:Y:S01]  /*02e0*/  IADD3.X R17, PT, PT, RZ, R23, RZ, P1, !PT ;  /* 0x00000017ff117210 */ /* 0x000fe20000ffe4ff */
[----:B-1----:R-:W-:-:S05]  /*02f0*/  FFMA R27, R4, R4, -1 ;  /* 0xbf800000041b7423 */ /* 0x002fca0000000004 */
[----:B------:R1:W-:Y:S04]  /*0300*/  STG.E desc[UR10][R14.64], R27 ;  /* 0x0000001b0e007986 */ /* 0x0003e8000c10190a */
[----:B------:R-:W0:Y:S01]  /*0310*/  LDG.E R4, desc[UR10][R16.64] ;  /* 0x0000000a10047981 */ /* 0x000e22000c1e1900 */
[C---:B------:R-:W-:Y:S02]  /*0320*/  IADD3 R18, P0, PT, R2.reuse, R14, RZ ;  /* 0x0000000e02127210 */ /* 0x040fe40007f1e0ff */
[----:B------:R-:W-:-:S03]  /*0330*/  IADD3 R20, P1, PT, R2, R16, RZ ;  /* 0x0000001002147210 */ /* 0x000fc60007f3e0ff */
[----:B------:R-:W-:Y:S02]  /*0340*/  IMAD.X R19, RZ, RZ, R15, P0 ;  /* 0x000000ffff137224 */ /* 0x000fe400000e060f */
[----:B------:R-:W-:Y:S02]  /*0350*/  IMAD.X R21, RZ, RZ, R17, P1 ;  /* 0x000000ffff157224 */ /* 0x000fe400008e0611 */
[----:B0-----:R-:W-:-:S05]  /*0360*/  FFMA R25, R4, R4, -1 ;  /* 0xbf80000004197423 */ /* 0x001fca0000000004 */
[----:B------:R0:W-:Y:S04]  /*0370*/  STG.E desc[UR10][R18.64], R25 ;  /* 0x0000001912007986 */ /* 0x0001e8000c10190a */
[----:B------:R-:W1:Y:S01]  /*0380*/  LDG.E R4, desc[UR10][R20.64] ;  /* 0x0000000a14047981 */ /* 0x000e62000c1e1900 */
[C---:B------:R-:W-:Y:S02]  /*0390*/  IADD3 R12, P0, PT, R2.reuse, R18, RZ ;  /* 0x00000012020c7210 */ /* 0x040fe40007f1e0ff */
[----:B------:R-:W-:Y:S02]  /*03a0*/  IADD3 R22, P1, PT, R2, R20, RZ ;  /* 0x0000001402167210 */ /* 0x000fe40007f3e0ff */
[----:B------:R-:W-:-:S03]  /*03b0*/  IADD3.X R13, PT, PT, RZ, R19, RZ, P0, !PT ;  /* 0x00000013ff0d7210 */ /* 0x000fc600007fe4ff */
[----:B------:R-:W-:Y:S02]  /*03c0*/  IMAD.X R23, RZ, RZ, R21, P1 ;  /* 0x000000ffff177224 */ /* 0x000fe400008e0615 */
[----:B-1----:R-:W-:-:S05]  /*03d0*/  FFMA R27, R4, R4, -1 ;  /* 0xbf800000041b7423 */ /* 0x002fca0000000004 */
        /* <DEDUP_REMOVED lines=57> */
[----:B------:R-:W2:Y:S01]  /*0770*/  LDG.E R4, desc[UR10][R20.64] ;  /* 0x0000000a14047981 */ /* 0x000ea2000c1e1900 */
[C---:B------:R-:W-:Y:S02]  /*0780*/  IADD3 R12, P0, PT, R2.reuse, R18, RZ ;  /* 0x00000012020c7210 */ /* 0x040fe40007f1e0ff */
[----:B------:R-:W-:Y:S02]  /*0790*/  IADD3 R22, P1, PT, R2, R20, RZ ;  /* 0x0000001402167210 */ /* 0x000fe40007f3e0ff */
[----:B------:R-:W-:-:S03]  /*07a0*/  IADD3.X R13, PT, PT, RZ, R19, RZ, P0, !PT ;  /* 0x00000013ff0d7210 */ /* 0x000fc600007fe4ff */
[----:B------:R-:W-:Y:S02]  /*07b0*/  IMAD.X R23, RZ, RZ, R21, P1 ;  /* 0x000000ffff177224 */ /* 0x000fe400008e0615 */
[----:B--2---:R-:W-:-:S05]  /*07c0*/  FFMA R17, R4, R4, -1 ;  /* 0xbf80000004117423 */ /* 0x004fca0000000004 */
[----:B------:R2:W-:Y:S04]  /*07d0*/  STG.E desc[UR10][R12.64], R17 ;  /* 0x000000110c007986 */ /* 0x0005e8000c10190a */
[----:B------:R-:W1:Y:S01]  /*07e0*/  LDG.E R22, desc[UR10][R22.64] ;  /* 0x0000000a16167981 */ /* 0x000e62000c1e1900 */
[----:B0-----:R-:W-:Y:S01]  /*07f0*/  IADD3 R14, P0, PT, R2, R12, RZ ;  /* 0x0000000c020e7210 */ /* 0x001fe20007f1e0ff */
[----:B------:R-:W-:Y:S01]  /*0800*/  UIADD3 UR8, UPT, UPT, UR8, 0x10, URZ ;  /* 0x0000001008087890 */ /* 0x000fe2000fffe0ff */
[----:B------:R-:W-:Y:S02]  /*0810*/  IMAD R11, R0, 0x10, R11 ;  /* 0x00000010000b7824 */ /* 0x000fe400078e020b */
[----:B------:R-:W-:Y:S01]  /*0820*/  IADD3.X R15, PT, PT, RZ, R13, RZ, P0, !PT ;  /* 0x0000000dff0f7210 */ /* 0x000fe200007fe4ff */
[----:B------:R-:W-:Y:S01]  /*0830*/  UISETP.NE.AND UP1, UPT, UR8, URZ, UPT ;  /* 0x000000ff0800728c */ /* 0x000fe2000bf25270 */
[----:B-1----:R-:W-:-:S05]  /*0840*/  FFMA R19, R22, R22, -1 ;  /* 0xbf80000016137423 */ /* 0x002fca0000000016 */
[----:B------:R2:W-:Y:S03]  /*0850*/  STG.E desc[UR10][R14.64], R19 ;  /* 0x000000130e007986 */ /* 0x0005e6000c10190a */
[----:B------:R-:W-:Y:S05]  /*0860*/  BRA.U UP1, `(.L_x_20) ;  /* 0xfffffff901387547 */ /* 0x000fea000b83ffff */
.L_x_19:
        /* <DEDUP_REMOVED lines=10> */
[----:B------:R-:W-:Y:S01]  /*0910*/  SHF.L.U32 R2, R0, 0x2, RZ ;  /* 0x0000000200027819 */ /* 0x000fe200000006ff */
[----:B-1----:R-:W-:-:S03]  /*0920*/  IMAD.WIDE R8, R11, 0x4, R8 ;  /* 0x000000040b087825 */ /* 0x002fc600078e0208 */
[----:B------:R-:W-:-:S05]  /*0930*/  IADD3 R10, P0, PT, R2, R6, RZ ;  /* 0x00000006020a7210 */ /* 0x000fca0007f1e0ff */
[----:B------:R-:W-:Y:S02]  /*0940*/  IMAD.X R11, RZ, RZ, R7, P0 ;  /* 0x000000ffff0b7224 */ /* 0x000fe400000e0607 */
[----:B--2---:R-:W-:-:S05]  /*0950*/  FFMA R19, R4, R4, -1 ;  /* 0xbf80000004137423 */ /* 0x004fca0000000004 */
        /* <DEDUP_REMOVED lines=45> */
[----:B------:R-:W-:-:S03]  /*0c30*/  UIADD3 UR4, UPT, UPT, UR4, 0x8, URZ ;  /* 0x0000000804047890 */ /* 0x000fc6000fffe0ff */
[----:B------:R-:W-:Y:S01]  /*0c40*/  IADD3.X R13, PT, PT, RZ, R9, RZ, P0, !PT ;  /* 0x00000009ff0d7210 */ /* 0x000fe200007fe4ff */
[----:B-1----:R-:W-:-:S05]  /*0c50*/  FFMA R7, R10, R10, -1 ;  /* 0xbf8000000a077423 */ /* 0x002fca000000000a */
[----:B------:R3:W-:Y:S03]  /*0c60*/  STG.E desc[UR10][R12.64], R7 ;  /* 0x000000070c007986 */ /* 0x0007e6000c10190a */
.L_x_21:
[----:B------:R-:W-:Y:S05]  /*0c70*/  BRA.U !UP1, `(.L_x_18) ;  /* 0x0000000109c87547 */ /* 0x000fea000b800000 */
[----:B------:R-:W-:Y:S02]  /*0c80*/  UISETP.GE.U32.AND UP0, UPT, UR8, 0x4, UPT ;  /* 0x000000040800788c */ /* 0x000fe4000bf06070 */
[----:B------:R-:W-:-:S04]  /*0c90*/  ULOP3.LUT UR5, UR7, 0x3, URZ, 0xc0, !UPT ;  /* 0x0000000307057892 */ /* 0x000fc8000f8ec0ff */
[----:B------:R-:W-:-:S03]  /*0ca0*/  UISETP.NE.AND UP1, UPT, UR5, URZ, UPT ;  /* 0x000000ff0500728c */ /* 0x000fc6000bf25270 */
[----:B------:R-:W-:Y:S08]  /*0cb0*/  BRA.U !UP0, `(.L_x_22) ;  /* 0x00000001087c7547 */ /* 0x000ff0000b800000 */
[----:B---3--:R-:W0:Y:S01]  /*0cc0*/  LDC.64 R6, c[0x0][0x388] ;  /* 0x0000e200ff067b82 */ /* 0x008e220000000a00 */
[----:B------:R-:W-:-:S07]  /*0cd0*/  IMAD R11, R0, UR4, R3 ;  /* 0x00000004000b7c24 */ /* 0x000fce000f8e0203 */
[----:B------:R-:W1:Y:S01]  /*0ce0*/  LDC.64 R8, c[0x0][0x380] ;  /* 0x0000e000ff087b82 */ /* 0x000e620000000a00 */
[----:B0-----:R-:W-:-:S05]  /*0cf0*/  IMAD.WIDE R6, R11, 0x4, R6 ;  /* 0x000000040b067825 */ /* 0x001fca00078e0206 */
[----:B------:R-:W2:Y:S01]  /*0d00*/  LDG.E R2, desc[UR10][R6.64] ;  /* 0x0000000a06027981 */ /* 0x000ea2000c1e1900 */
[----:B------:R-:W-:Y:S02]  /*0d10*/  IMAD.SHL.U32 R23, R0, 0x4, RZ ;  /* 0x0000000400177824 */ /* 0x000fe400078e00ff */
[----:B-1----:R-:W-:-:S03]  /*0d20*/  IMAD.WIDE R8, R11, 0x4, R8 ;  /* 0x000000040b087825 */ /* 0x002fc600078e0208 */
[----:B------:R-:W-:-:S04]  /*0d30*/  IADD3 R10, P0, PT, R23, R6, RZ ;  /* 0x00000006170a7210 */ /* 0x000fc80007f1e0ff */
[----:B------:R-:W-:Y:S01]  /*0d40*/  IADD3.X R11, PT, PT, RZ, R7, RZ, P0, !PT ;  /* 0x00000007ff0b7210 */ /* 0x000fe200007fe4ff */
[----:B--2---:R-:W-:-:S05]  /*0d50*/  FFMA R19, R2, R2, -1 ;  /* 0xbf80000002137423 */ /* 0x004fca0000000002 */
[----:B------:R0:W-:Y:S04]  /*0d60*/  STG.E desc[UR10][R8.64], R19 ;  /* 0x0000001308007986 */ /* 0x0001e8000c10190a */
[----:B------:R-:W2:Y:S01]  /*0d70*/  LDG.E R2, desc[UR10][R10.64] ;  /* 0x0000000a0a027981 */ /* 0x000ea2000c1e1900 */
[C---:B------:R-:W-:Y:S02]  /*0d80*/  IADD3 R12, P0, PT, R23.reuse, R8, RZ ;  /* 0x00000008170c7210 */ /* 0x040fe40007f1e0ff */
[----:B------:R-:W-:-:S03]  /*0d90*/  IADD3 R14, P1, PT, R23, R10, RZ ;  /* 0x0000000a170e7210 */ /* 0x000fc60007f3e0ff */
[----:B------:R-:W-:Y:S01]  /*0da0*/  IMAD.X R13, RZ, RZ, R9, P0 ;  /* 0x000000ffff0d7224 */ /* 0x000fe200000e0609 */
        /* <DEDUP_REMOVED lines=10> */
[----:B------:R-:W1:Y:S01]  /*0e50*/  LDG.E R16, desc[UR10][R16.64] ;  /* 0x0000000a10107981 */ /* 0x000e62000c1e1900 */
[----:B0-----:R-:W-:Y:S01]  /*0e60*/  IADD3 R8, P0, PT, R23, R6, RZ ;  /* 0x0000000617087210 */ /* 0x001fe20007f1e0ff */
[----:B------:R-:W-:-:S04]  /*0e70*/  UIADD3 UR4, UPT, UPT, UR4, 0x4, URZ ;  /* 0x0000000404047890 */ /* 0x000fc8000fffe0ff */
[----:B------:R-:W-:Y:S02]  /*0e80*/  IMAD.X R9, RZ, RZ, R7, P0 ;  /* 0x000000ffff097224 */ /* 0x000fe400000e0607 */
[----:B-1----:R-:W-:-:S05]  /*0e90*/  FFMA R13, R16, R16, -1 ;  /* 0xbf800000100d7423 */ /* 0x002fca0000000010 */
[----:B------:R4:W-:Y:S02]  /*0ea0*/  STG.E desc[UR10][R8.64], R13 ;  /* 0x0000000d08007986 */ /* 0x0009e4000c10190a */
.L_x_22:
[----:B------:R-:W-:Y:S05]  /*0eb0*/  BRA.U !UP1, `(.L_x_18) ;  /* 0x0000000109387547 */ /* 0x000fea000b800000 */
[----:B----4-:R-:W0:Y:S01]  /*0ec0*/  LDC.64 R10, c[0x0][0x380] ;  /* 0x0000e000ff0a7b82 */ /* 0x010e220000000a00 */
[----:B------:R-:W-:Y:S02]  /*0ed0*/  UIMAD UR4, UR6, UR7, UR4 ;  /* 0x00000007060472a4 */ /* 0x000fe4000f8e0204 */
[----:B------:R-:W-:-:S04]  /*0ee0*/  UIADD3 UR5, UPT, UPT, -UR5, URZ, URZ ;  /* 0x000000ff05057290 */ /* 0x000fc8000fffe1ff */
[----:B--23--:R-:W-:Y:S01]  /*0ef0*/  IMAD R13, R0, UR4, R5 ;  /* 0x00000004000d7c24 */ /* 0x00cfe2000f8e0205 */
[----:B------:R-:W1:Y:S07]  /*0f00*/  LDC.64 R8, c[0x0][0x388] ;  /* 0x0000e200ff087b82 */ /* 0x000e6e0000000a00 */
.L_x_23:
[----:B-1----:R-:W-:-:S06]  /*0f10*/  IMAD.WIDE R4, R13, 0x4, R8 ;  /* 0x000000040d047825 */ /* 0x002fcc00078e0208 */
[----:B------:R-:W2:Y:S01]  /*0f20*/  LDG.E R4, desc[UR10][R4.64] ;  /* 0x0000000a04047981 */ /* 0x000ea2000c1e1900 */
[----:B0-----:R-:W-:Y:S01]  /*0f30*/  IMAD.WIDE R6, R13, 0x4, R10 ;  /* 0x000000040d067825 */ /* 0x001fe200078e020a */
[----:B------:R-:W-:Y:S01]  /*0f40*/  UIADD3 UR5, UPT, UPT, UR5, 0x1, URZ ;  /* 0x0000000105057890 */ /* 0x000fe2000fffe0ff */
[----:B------:R-:W-:-:S03]  /*0f50*/  IADD3 R13, PT, PT, R0, R13, RZ ;  /* 0x0000000d000d7210 */ /* 0x000fc60007ffe0ff */
[----:B------:R-:W-:Y:S01]  /*0f60*/  UISETP.NE.AND UP0, UPT, UR5, URZ, UPT ;  /* 0x000000ff0500728c */ /* 0x000fe2000bf05270 */
[----:B--2---:R-:W-:-:S05]  /*0f70*/  FFMA R15, R4, R4, -1 ;  /* 0xbf800000040f7423 */ /* 0x004fca0000000004 */
[----:B------:R0:W-:Y:S03]  /*0f80*/  STG.E desc[UR10][R6.64], R15 ;  /* 0x0000000f06007986 */ /* 0x0001e6000c10190a */
[----:B------:R-:W-:Y:S05]  /*0f90*/  BRA.U UP0, `(.L_x_23) ;  /* 0xfffffffd00dc7547 */ /* 0x000fea000b83ffff */
.L_x_18:
[----:B------:R-:W-:-:S13]  /*0fa0*/  ISETP.GT.AND P0, PT, R3, 0x1f, PT ;  /* 0x0000001f0300780c */ /* 0x000fda0003f04270 */
[----:B------:R-:W-:Y:S05]  /*0fb0*/  @P0 EXIT ;  /* 0x000000000000094d */ /* 0x000fea0003800000 */
[----:B------:R-:W1:Y:S02]  /*0fc0*/  LDC.64 R4, c[0x0][0x380] ;  /* 0x0000e000ff047b82 */ /* 0x000e640000000a00 */
[----:B-1----:R-:W-:-:S05]  /*0fd0*/  IMAD.WIDE R2, R3, 0x4, R4 ;  /* 0x0000000403027825 */ /* 0x002fca00078e0204 */
[----:B------:R-:W5:Y:S02]  /*0fe0*/  LDG.E R0, desc[UR10][R2.64] ;  /* 0x0000000a02007981 */ /* 0x000f64000c1e1900 */
[----:B-----5:R-:W-:-:S05]  /*0ff0*/  FADD R5, -R0, -RZ ;  /* 0x800000ff00057221 */ /* 0x020fca0000000100 */
[----:B------:R-:W-:Y:S01]  /*1000*/  STG.E desc[UR10][R2.64], R5 ;  /* 0x0000000502007986 */ /* 0x000fe2000c10190a */
[----:B------:R-:W-:Y:S05]  /*1010*/  EXIT ;  /* 0x000000000000794d */ /* 0x000fea0003800000 */
.L_x_24:
        /* <DEDUP_REMOVED lines=14> */
.L_x_36:


//--------------------- .text._Z21TEST_nested_for_loopsPfPKf --------------------------
	.section	.text._Z21TEST_nested_for_loopsPfPKf,"ax",@progbits
	.align	128
        .global         _Z21TEST_nested_for_loopsPfPKf
        .type           _Z21TEST_nested_for_loopsPfPKf,@function
        .size           _Z21TEST_nested_for_loopsPfPKf,(.L_x_37 - _Z21TEST_nested_for_loopsPfPKf)
        .other          _Z21TEST_nested_for_loopsPfPKf,@"STO_CUDA_ENTRY STV_DEFAULT"
_Z21TEST_nested_for_loopsPfPKf:
.text._Z21TEST_nested_for_loopsPfPKf:
[----:B------:R-:W-:Y:S01]  /*0000*/  LDC R1, c[0x0][0x37c] ;  /* 0x0000df00ff017b82 */ /* 0x000fe20000000800 */
[----:B------:R-:W0:Y:S07]  /*0010*/  S2R R3, SR_TID.X ;  /* 0x0000000000037919 */ /* 0x000e2e0000002100 */
[----:B------:R-:W0:Y:S01]  /*0020*/  S2UR UR4, SR_CTAID.X ;  /* 0x00000000000479c3 */ /* 0x000e220000002500 */
[----:B------:R-:W1:Y:S01]  /*0030*/  LDCU.128 UR8, c[0x0][0x380] ;  /* 0x00007000ff0877ac */ /* 0x000e620008000c00 */
[----:B------:R-:W2:Y:S06]  /*0040*/  LDCU.64 UR6, c[0x0][0x358] ;  /* 0x00006b00ff0677ac */ /* 0x000eac0008000a00 */
[----:B------:R-:W0:Y:S02]  /*0050*/  LDC R0, c[0x0][0x360] ;  /* 0x0000d800ff007b82 */ /* 0x000e240000000800 */
[C---:B0-----:R-:W-:Y:S01]  /*0060*/  IMAD R110, R0.reuse, UR4, R3 ;  /* 0x00000004006e7c24 */ /* 0x041fe2000f8e0203 */
[----:B------:R-:W-:Y:S01]  /*0070*/  UMOV UR4, URZ ;  /* 0x000000ff00047c82 */ /* 0x000fe20008000000 */
[----:B------:R-:W-:-:S02]  /*0080*/  IMAD.SHL.U32 R111, R0, 0x4, RZ ;  /* 0x00000004006f7824 */ /* 0x000fc400078e00ff */
[----:B------:R-:W-:-:S03]  /*0090*/  IMAD.WIDE R112, R110, 0x4, RZ ;  /* 0x000000046e707825 */ /* 0x000fc600078e02ff */
[----:B-1----:R-:W-:-:S04]  /*00a0*/  IADD3 R2, P0, PT, R112, UR8, RZ ;  /* 0x0000000870027c10 */ /* 0x002fc8000ff1e0ff */
[----:B------:R-:W-:Y:S02]  /*00b0*/  IADD3 R4, P1, PT, R111, R2, RZ ;  /* 0x000000026f047210 */ /* 0x000fe40007f3e0ff */
[----:B------:R-:W-:Y:S02]  /*00c0*/  IADD3.X R3, PT, PT, R113, UR9, RZ, P0, !PT ;  /* 0x0000000971037c10 */ /* 0x000fe400087fe4ff */
[----:B------:R-:W-:-:S03]  /*00d0*/  IADD3 R6, P2, PT, R111, R4, RZ ;  /* 0x000000046f067210 */ /* 0x000fc60007f5e0ff */
[----:B------:R-:W-:Y:S01]  /*00e0*/  IMAD.X R5, RZ, RZ, R3, P1 ;  /* 0x000000ffff057224 */ /* 0x000fe200008e0603 */
[C---:B------:R-:W-:Y:S02]  /*00f0*/  IADD3 R8, P5, PT, R111.reuse, R6, RZ ;  /* 0x000000066f087210 */ /* 0x040fe40007fbe0ff */
[C---:B------:R-:W-:Y:S01]  /*0100*/  IADD3 R10, P0, P1, R111.reuse, UR10, R112 ;  /* 0x0000000a6f0a7c10 */ /* 0x040fe2000f91e070 */
[----:B------:R-:W-:Y:S01]  /*0110*/  IMAD.X R7, RZ, RZ, R5, P2 ;  /* 0x000000ffff077224 */ /* 0x000fe200010e0605 */
[C---:B------:R-:W-:Y:S02]  /*0120*/  IADD3 R12, P3, P4, R111.reuse, R8, R111 ;  /* 0x000000086f0c7210 */ /* 0x040fe40007c7e06f */
[C---:B------:R-:W-:Y:S01]  /*0130*/  IADD3 R10, P2, PT, R111.reuse, R10, RZ ;  /* 0x0000000a6f0a7210 */ /* 0x040fe20007f5e0ff */
[----:B------:R-:W-:Y:S01]  /*0140*/  IMAD.X R9, RZ, RZ, R7, P5 ;  /* 0x000000ffff097224 */ /* 0x000fe200028e0607 */
[----:B------:R-:W-:Y:S02]  /*0150*/  IADD3.X R11, PT, PT, RZ, UR11, R113, P0, P1 ;  /* 0x0000000bff0b7c10 */ /* 0x000fe400087e2471 */
[----:B------:R-:W-:-:S02]  /*0160*/  IADD3 R16, P1, PT, R111, R12, RZ ;  /* 0x0000000c6f107210 */ /* 0x000fc40007f3e0ff */
[----:B------:R-:W-:Y:S02]  /*0170*/  IADD3.X R13, PT, PT, RZ, R9, RZ, P3, P4 ;  /* 0x00000009ff0d7210 */ /* 0x000fe40001fe84ff */
[C---:B------:R-:W-:Y:S02]  /*0180*/  IADD3 R14, P0, PT, R111.reuse, R10, RZ ;  /* 0x0000000a6f0e7210 */ /* 0x040fe40007f1e0ff */
[----:B------:R-:W-:Y:S01]  /*0190*/  IADD3.X R11, PT, PT, RZ, R11, RZ, P2, !PT ;  /* 0x0000000bff0b7210 */ /* 0x000fe200017fe4ff */
[----:B------:R-:W-:Y:S01]  /*01a0*/  IMAD.X R17, RZ, RZ, R13, P1 ;  /* 0x000000ffff117224 */ /* 0x000fe200008e060d */
[C---:B------:R-:W-:Y:S02]  /*01b0*/  IADD3 R20, P3, PT, R111.reuse, R16, RZ ;  /* 0x000000106f147210 */ /* 0x040fe40007f7e0ff */
[C---:B------:R-:W-:Y:S01]  /*01c0*/  IADD3 R18, P2, PT, R111.reuse, R14, RZ ;  /* 0x0000000e6f127210 */ /* 0x040fe20007f5e0ff */
[----:B------:R-:W-:Y:S01]  /*01d0*/  IMAD.X R15, RZ, RZ, R11, P0 ;  /* 0x000000ffff0f7224 */ /* 0x000fe200000e060b */
[C---:B------:R-:W-:Y:S01]  /*01e0*/  IADD3 R24, P1, PT, R111.reuse, R20, RZ ;  /* 0x000000146f187210 */ /* 0x040fe20007f3e0ff */
[----:B------:R-:W-:Y:S01]  /*01f0*/  IMAD.X R21, RZ, RZ, R17, P3 ;  /* 0x000000ffff157224 */ /* 0x000fe200018e0611 */
[C---:B------:R-:W-:Y:S01]  /*0200*/  IADD3 R22, P4, P0, R111.reuse, R18, R111 ;  /* 0x000000126f167210 */ /* 0x040fe2000789e06f */
[----:B------:R-:W-:Y:S01]  /*0210*/  IMAD.X R19, RZ, RZ, R15, P2 ;  /* 0x000000ffff137224 */ /* 0x000fe200010e060f */
[----:B------:R-:W-:-:S02]  /*0220*/  IADD3 R28, P2, PT, R111, R24, RZ ;  /* 0x000000186f1c7210 */ /* 0x000fc40007f5e0ff */
[----:B------:R-:W-:Y:S02]  /*0230*/  IADD3.X R25, PT, PT, RZ, R21, RZ, P1, !PT ;  /* 0x00000015ff197210 */ /* 0x000fe40000ffe4ff */
[C---:B------:R-:W-:Y:S02]  /*0240*/  IADD3 R26, P3, PT, R111.reuse, R22, RZ ;  /* 0x000000166f1a7210 */ /* 0x040fe40007f7e0ff */
[----:B------:R-:W-:Y:S01]  /*0250*/  IADD3.X R23, PT, PT, RZ, R19, RZ, P4, P0 ;  /* 0x00000013ff177210 */ /* 0x000fe200027e04ff */
[----:B------:R-:W-:Y:S01]  /*0260*/  IMAD.X R29, RZ, RZ, R25, P2 ;  /* 0x000000ffff1d7224 */ /* 0x000fe200010e0619 */
[C---:B------:R-:W-:Y:S02]  /*0270*/  IADD3 R32, P4, PT, R111.reuse, R28, RZ ;  /* 0x0000001c6f207210 */ /* 0x040fe40007f9e0ff */
[C---:B------:R-:W-:Y:S01]  /*0280*/  IADD3 R30, P0, PT, R111.reuse, R26, RZ ;  /* 0x0000001a6f1e7210 */ /* 0x040fe20007f1e0ff */
[----:B------:R-:W-:Y:S01]  /*0290*/  IMAD.X R27, RZ, RZ, R23, P3 ;  /* 0x000000ffff1b7224 */ /* 0x000fe200018e0617 */
[C---:B------:R-:W-:Y:S01]  /*02a0*/  IADD3 R36, P2, PT, R111.reuse, R32, RZ ;  /* 0x000000206f247210 */ /* 0x040fe20007f5e0ff */
[----:B------:R-:W-:Y:S01]  /*02b0*/  IMAD.X R33, RZ, RZ, R29, P4 ;  /* 0x000000ffff217224 */ /* 0x000fe200020e061d */
[C---:B------:R-:W-:Y:S01]  /*02c0*/  IADD3 R34, P1, PT, R111.reuse, R30, RZ ;  /* 0x0000001e6f227210 */ /* 0x040fe20007f3e0ff */
[----:B------:R-:W-:Y:S01]  /*02d0*/  IMAD.X R31, RZ, RZ, R27, P0 ;  /* 0x000000ffff1f7224 */ /* 0x000fe200000e061b */
[C---:B------:R-:W-:Y:S01]  /*02e0*/  IADD3 R40, P3, PT, R111.reuse, R36, RZ ;  /* 0x000000246f287210 */ /* 0x040fe20007f7e0ff */
[----:B------:R-:W-:Y:S01]  /*02f0*/  IMAD.X R37, RZ, RZ, R33, P2 ;  /* 0x000000ffff257224 */ /* 0x000fe200010e0621 */
[----:B------:R-:W-:-:S02]  /*0300*/  IADD3 R38, P0, PT, R111, R34, RZ ;  /* 0x000000226f267210 */ /* 0x000fc40007f1e0ff */
[----:B------:R-:W-:Y:S01]  /*0310*/  IADD3.X R35, PT, PT, RZ, R31, RZ, P1, !PT ;  /* 0x0000001fff237210 */ /* 0x000fe20000ffe4ff */
[----:B------:R-:W-:Y:S01]  /*0320*/  IMAD.X R41, RZ, RZ, R37, P3 ;  /* 0x000000ffff297224 */ /* 0x000fe200018e0625 */
[C---:B------:R-:W-:Y:S02]  /*0330*/  IADD3 R44, P2, PT, R111.reuse, R40, RZ ;  /* 0x000000286f2c7210 */ /* 0x040fe40007f5e0ff */
[C---:B------:R-:W-:Y:S01]  /*0340*/  IADD3 R42, P1, PT, R111.reuse, R38, RZ ;  /* 0x000000266f2a7210 */ /* 0x040fe20007f3e0ff */
[----:B------:R-:W-:Y:S01]  /*0350*/  IMAD.X R39, RZ, RZ, R35, P0 ;  /* 0x000000ffff277224 */ /* 0x000fe200000e0623 */
[C---:B------:R-:W-:Y:S02]  /*0360*/  IADD3 R48, P4, PT, R111.reuse, R44, RZ ;  /* 0x0000002c6f307210 */ /* 0x040fe40007f9e0ff */
[----:B------:R-:W-:Y:S01]  /*0370*/  IADD3.X R45, PT, PT, RZ, R41, RZ, P2, !PT ;  /* 0x00000029ff2d7210 */ /* 0x000fe200017fe4ff */
[----:B------:R-:W-:Y:S01]  /*0380*/  IMAD.X R43, RZ, RZ, R39, P1 ;  /* 0x000000ffff2b7224 */ /* 0x000fe200008e0627 */
[----:B------:R-:W-:-:S02]  /*0390*/  IADD3 R46, P3, PT, R111, R42, RZ ;  /* 0x0000002a6f2e7210 */ /* 0x000fc40007f7e0ff */
[C---:B------:R-:W-:Y:S01]  /*03a0*/  IADD3 R52, P1, PT, R111.reuse, R48, RZ ;  /* 0x000000306f347210 */ /* 0x040fe20007f3e0ff */
[----:B------:R-:W-:Y:S01]  /*03b0*/  IMAD.X R49, RZ, RZ, R45, P4 ;  /* 0x000000ffff317224 */ /* 0x000fe200020e062d */
[C---:B------:R-:W-:Y:S01]  /*03c0*/  IADD3 R50, P2, P0, R111.reuse, R46, R111 ;  /* 0x0000002e6f327210 */ /* 0x040fe2000785e06f */
[----:B------:R-:W-:Y:S01]  /*03d0*/  IMAD.X R47, RZ, RZ, R43, P3 ;  /* 0x000000ffff2f7224 */ /* 0x000fe200018e062b */
[C---:B------:R-:W-:Y:S01]  /*03e0*/  IADD3 R56, P3, PT, R111.reuse, R52, RZ ;  /* 0x000000346f387210 */ /* 0x040fe20007f7e0ff */
[----:B------:R-:W-:Y:S01]  /*03f0*/  IMAD.X R53, RZ, RZ, R49, P1 ;  /* 0x000000ffff357224 */ /* 0x000fe200008e0631 */
[C---:B------:R-:W-:Y:S02]  /*0400*/  IADD3 R54, P4, PT, R111.reuse, R50, RZ ;  /* 0x000000326f367210 */ /* 0x040fe40007f9e0ff */
[----:B------:R-:W-:Y:S02]  /*0410*/  IADD3.X R51, PT, PT, RZ, R47, RZ, P2, P0 ;  /* 0x0000002fff337210 */ /* 0x000fe400017e04ff */
[----:B------:R-:W-:-:S02]  /*0420*/  IADD3 R60, P2, PT, R111, R56, RZ ;  /* 0x000000386f3c7210 */ /* 0x000fc40007f5e0ff */
[----:B------:R-:W-:Y:S01]  /*0430*/  IADD3.X R57, PT, PT, RZ, R53, RZ, P3, !PT ;  /* 0x00000035ff397210 */ /* 0x000fe20001ffe4ff */
        /* <DEDUP_REMOVED lines=42> */
[C---:B------:R-:W-:Y:S01]  /*06e0*/  IADD3 R104, P2, P3, R111.reuse, R100, R111 ;  /* 0x000000646f687210 */ /* 0x040fe20007b5e06f */
[----:B------:R-:W-:Y:S01]  /*06f0*/  IMAD.X R101, RZ, RZ, R97, P1 ;  /* 0x000000ffff657224 */ /* 0x000fe200008e0661 */
[C---:B------:R-:W-:Y:S01]  /*0700*/  IADD3 R102, P4, PT, R111.reuse, R98, RZ ;  /* 0x000000626f667210 */ /* 0x040fe20007f9e0ff */
[----:B------:R-:W-:Y:S01]  /*0710*/  IMAD.X R99, RZ, RZ, R95, P0 ;  /* 0x000000ffff637224 */ /* 0x000fe200000e065f */
[C---:B------:R-:W-:Y:S02]  /*0720*/  IADD3 R108, P1, PT, R111.reuse, R104, RZ ;  /* 0x000000686f6c7210 */ /* 0x040fe40007f3e0ff */
[----:B------:R-:W-:Y:S01]  /*0730*/  IADD3.X R105, PT, PT, RZ, R101, RZ, P2, P3 ;  /* 0x00000065ff697210 */ /* 0x000fe200017e64ff */
[----:B------:R-:W-:Y:S01]  /*0740*/  IMAD.X R103, RZ, RZ, R99, P4 ;  /* 0x000000ffff677224 */ /* 0x000fe200020e0663 */
[----:B------:R-:W-:-:S03]  /*0750*/  IADD3 R106, P0, PT, R111, R102, RZ ;  /* 0x000000666f6a7210 */ /* 0x000fc60007f1e0ff */
[----:B------:R-:W-:Y:S01]  /*0760*/  IMAD.X R109, RZ, RZ, R105, P1 ;  /* 0x000000ffff6d7224 */ /* 0x000fe200008e0669 */
[----:B--2---:R-:W-:-:S09]  /*0770*/  IADD3.X R107, PT, PT, RZ, R103, RZ, P0, !PT ;  /* 0x00000067ff6b7210 */ /* 0x004fd200007fe4ff */
.L_x_25:
[----:B------:R-:W-:Y:S01]  /*0780*/  IADD3 R120, P0, PT, R112, UR10, RZ ;  /* 0x0000000a70787c10 */ /* 0x000fe2000ff1e0ff */
[----:B0-----:R-:W0:Y:S03]  /*0790*/  LDC.64 R114, c[0x0][0x388] ;  /* 0x0000e200ff727b82 */ /* 0x001e260000000a00 */
[----:B------:R-:W-:-:S05]  /*07a0*/  IADD3.X R121, PT, PT, R113, UR11, RZ, P0, !PT ;  /* 0x0000000b71797c10 */ /* 0x000fca00087fe4ff */
[----:B------:R-:W2:Y:S01]  /*07b0*/  LDG.E R120, desc[UR6][R120.64] ;  /* 0x0000000678787981 */ /* 0x000ea2000c1e1900 */
[----:B------:R-:W-:-:S04]  /*07c0*/  IADD3 R116, P0, PT, R112, UR8, RZ ;  /* 0x0000000870747c10 */ /* 0x000fc8000ff1e0ff */
[----:B------:R-:W-:Y:S01]  /*07d0*/  IADD3.X R117, PT, PT, R113, UR9, RZ, P0, !PT ;  /* 0x0000000971757c10 */ /* 0x000fe200087fe4ff */
[----:B0-----:R-:W-:-:S04]  /*07e0*/  IMAD.WIDE R118, R110, 0x4, R114 ;  /* 0x000000046e767825 */ /* 0x001fc800078e0272 */
[----:B--2---:R-:W-:-:S05]  /*07f0*/  FFMA R125, R120, R120, -1 ;  /* 0xbf800000787d7423 */ /* 0x004fca0000000078 */
[----:B------:R0:W-:Y:S04]  /*0800*/  STG.E desc[UR6][R116.64], R125 ;  /* 0x0000007d74007986 */ /* 0x0001e8000c101906 */
[----:B------:R-:W2:Y:S01]  /*0810*/  LDG.E R115, desc[UR6][R118.64] ;  /* 0x0000000676737981 */ /* 0x000ea2000c1e1900 */
[----:B------:R-:W-:-:S05]  /*0820*/  IADD3 R122, P0, PT, R111, R118, RZ ;  /* 0x000000766f7a7210 */ /* 0x000fca0007f1e0ff */
[----:B------:R-:W-:Y:S02]  /*0830*/  IMAD.X R123, RZ, RZ, R119, P0 ;  /* 0x000000ffff7b7224 */ /* 0x000fe400000e0677 */
[----:B--2---:R-:W-:-:S05]  /*0840*/  FFMA R115, R115, R115, -1 ;  /* 0xbf80000073737423 */ /* 0x004fca0000000073 */
[----:B------:R-:W-:Y:S04]  /*0850*/  STG.E desc[UR6][R2.64], R115 ;  /* 0x0000007302007986 */ /* 0x000fe8000c101906 */
[----:B------:R-:W2:Y:S02]  /*0860*/  LDG.E R122, desc[UR6][R122.64] ;  /* 0x000000067a7a7981 */ /* 0x000ea4000c1e1900 */
[----:B--2---:R-:W-:-:S05]  /*0870*/  FFMA R121, R122, R122, -1 ;  /* 0xbf8000007a797423 */ /* 0x004fca000000007a */
[----:B------:R1:W-:Y:S04]  /*0880*/  STG.E desc[UR6][R4.64], R121 ;  /* 0x0000007904007986 */ /* 0x0003e8000c101906 */
[----:B------:R-:W0:Y:S02]  /*0890*/  LDG.E R114, desc[UR6][R10.64] ;  /* 0x000000060a727981 */ /* 0x000e24000c1e1900 */
[----:B0-----:R-:W-:-:S05]  /*08a0*/  FFMA R125, R114, R114, -1 ;  /* 0xbf800000727d7423 */ /* 0x001fca0000000072 */
[----:B------:R-:W-:Y:S04]  /*08b0*/  STG.E desc[UR6][R6.64], R125 ;  /* 0x0000007d06007986 */ /* 0x000fe8000c101906 */
[----:B------:R-:W2:Y:S02]  /*08c0*/  LDG.E R114, desc[UR6][R14.64] ;  /* 0x000000060e727981 */ /* 0x000ea4000c1e1900 */
[----:B--2---:R-:W-:-:S05]  /*08d0*/  FFMA R114, R114, R114, -1 ;  /* 0xbf80000072727423 */ /* 0x004fca0000000072 */
[----:B------:R0:W-:Y:S04]  /*08e0*/  STG.E desc[UR6][R8.64], R114 ;  /* 0x0000007208007986 */ /* 0x0001e8000c101906 */
[----:B------:R-:W2:Y:S01]  /*08f0*/  LDG.E R117, desc[UR6][R18.64] ;  /* 0x0000000612757981 */ /* 0x000ea2000c1e1900 */
[----:B------:R-:W-:Y:S01]  /*0900*/  IADD3 R116, P0, PT, R111, R8, RZ ;  /* 0x000000086f747210 */ /* 0x000fe20007f1e0ff */
[----:B--2---:R-:W-:-:S04]  /*0910*/  FFMA R123, R117, R117, -1 ;  /* 0xbf800000757b7423 */ /* 0x004fc80000000075 */
[----:B------:R-:W-:Y:S01]  /*0920*/  IMAD.X R117, RZ, RZ, R9, P0 ;  /* 0x000000ffff757224 */ /* 0x000fe200000e0609 */
[----:B------:R-:W-:-:S04]  /*0930*/  IADD3 R118, P0, PT, R111, R18, RZ ;  /* 0x000000126f767210 */ /* 0x000fc80007f1e0ff */
[----:B------:R-:W-:Y:S01]  /*0940*/  IADD3.X R119, PT, PT, RZ, R19, RZ, P0, !PT ;  /* 0x00000013ff777210 */ /* 0x000fe200007fe4ff */
[----:B------:R2:W-:Y:S04]  /*0950*/  STG.E desc[UR6][R116.64], R123 ;  /* 0x0000007b74007986 */ /* 0x0005e8000c101906 */
[----:B------:R-:W1:Y:S02]  /*0960*/  LDG.E R118, desc[UR6][R118.64] ;  /* 0x0000000676767981 */ /* 0x000e64000c1e1900 */
[----:B-1----:R-:W-:-:S05]  /*0970*/  FFMA R121, R118, R118, -1 ;  /* 0xbf80000076797423 */ /* 0x002fca0000000076 */
[----:B------:R1:W-:Y:S04]  /*0980*/  STG.E desc[UR6][R12.64], R121 ;  /* 0x000000790c007986 */ /* 0x0003e8000c101906 */
[----:B0-----:R-:W3:Y:S02]  /*0990*/  LDG.E R114, desc[UR6][R22.64] ;  /* 0x0000000616727981 */ /* 0x001ee4000c1e1900 */
[----:B---3--:R-:W-:-:S05]  /*09a0*/  FFMA R125, R114, R114, -1 ;  /* 0xbf800000727d7423 */ /* 0x008fca0000000072 */
[----:B------:R-:W-:Y:S04]  /*09b0*/  STG.E desc[UR6][R16.64], R125 ;  /* 0x0000007d10007986 */ /* 0x000fe8000c101906 */
[----:B------:R-:W3:Y:S02]  /*09c0*/  LDG.E R114, desc[UR6][R26.64] ;  /* 0x000000061a727981 */ /* 0x000ee4000c1e1900 */
[----:B---3--:R-:W-:-:S05]  /*09d0*/  FFMA R114, R114, R114, -1 ;  /* 0xbf80000072727423 */ /* 0x008fca0000000072 */
[----:B------:R0:W-:Y:S04]  /*09e0*/  STG.E desc[UR6][R20.64], R114 ;  /* 0x0000007214007986 */ /* 0x0001e8000c101906 */
[----:B--2---:R-:W2:Y:S02]  /*09f0*/  LDG.E R116, desc[UR6][R30.64] ;  /* 0x000000061e747981 */ /* 0x004ea4000c1e1900 */
[----:B--2---:R-:W-:-:S05]  /*0a00*/  FFMA R117, R116, R116, -1 ;  /* 0xbf80000074757423 */ /* 0x004fca0000000074 */
[----:B------:R2:W-:Y:S04]  /*0a10*/  STG.E desc[UR6][R24.64], R117 ;  /* 0x0000007518007986 */ /* 0x0005e8000c101906 */
[----:B------:R-:W3:Y:S02]  /*0a20*/  LDG.E R116, desc[UR6][R34.64] ;  /* 0x0000000622747981 */ /* 0x000ee4000c1e1900 */
[----:B---3--:R-:W-:-:S05]  /*0a30*/  FFMA R119, R116, R116, -1 ;  /* 0xbf80000074777423 */ /* 0x008fca0000000074 */
[----:B------:R3:W-:Y:S04]  /*0a40*/  STG.E desc[UR6][R28.64], R119 ;  /* 0x000000771c007986 */ /* 0x0007e8000c101906 */
[----:B------:R-:W1:Y:S02]  /*0a50*/  LDG.E R116, desc[UR6][R38.64] ;  /* 0x0000000626747981 */ /* 0x000e64000c1e1900 */
[----:B-1----:R-:W-:-:S05]  /*0a60*/  FFMA R121, R116, R116, -1 ;  /* 0xbf80000074797423 */ /* 0x002fca0000000074 */
[----:B------:R1:W-:Y:S04]  /*0a70*/  STG.E desc[UR6][R32.64], R121 ;  /* 0x0000007920007986 */ /* 0x0003e8000c101906 */
[----:B------:R-:W4:Y:S02]  /*0a80*/  LDG.E R116, desc[UR6][R42.64] ;  /* 0x000000062a747981 */ /* 0x000f24000c1e1900 */
[----:B----4-:R-:W-:-:S05]  /*0a90*/  FFMA R123, R116, R116, -1 ;  /* 0xbf800000747b7423 */ /* 0x010fca0000000074 */
[----:B------:R4:W-:Y:S04]  /*0aa0*/  STG.E desc[UR6][R36.64], R123 ;  /* 0x0000007b24007986 */ /* 0x0009e8000c101906 */
[----:B0-----:R-:W5:Y:S01]  /*0ab0*/  LDG.E R114, desc[UR6][R46.64] ;  /* 0x000000062e727981 */ /* 0x001f62000c1e1900 */
[----:B------:R-:W-:-:S05]  /*0ac0*/  IADD3 R116, P0, PT, R111, R46, RZ ;  /* 0x0000002e6f747210 */ /* 0x000fca0007f1e0ff */
[----:B--2---:R-:W-:Y:S02]  /*0ad0*/  IMAD.X R117, RZ, RZ, R47, P0 ;  /* 0x000000ffff757224 */ /* 0x004fe400000e062f */
[----:B-----5:R-:W-:-:S05]  /*0ae0*/  FFMA R125, R114, R114, -1 ;  /* 0xbf800000727d7423 */ /* 0x020fca0000000072 */
        /* <DEDUP_REMOVED lines=10> */
[----:B------:R-:W0:Y:S02]  /*0b90*/  LDG.E R114, desc[UR6][R58.64] ;  /* 0x000000063a727981 */ /* 0x000e24000c1e1900 */
[----:B0-----:R-:W-:-:S05]  /*0ba0*/  FFMA R125, R114, R114, -1 ;  /* 0xbf800000727d7423 */ /* 0x001fca0000000072 */
[----:B------:R-:W-:Y:S04]  /*0bb0*/  STG.E desc[UR6][R56.64], R125 ;  /* 0x0000007d38007986 */ /* 0x000fe8000c101906 */
[----:B------:R-:W4:Y:S02]  /*0bc0*/  LDG.E R114, desc[UR6][R62.64] ;  /* 0x000000063e727981 */ /* 0x000f24000c1e1900 */
[----:B----4-:R-:W-:-:S05]  /*0bd0*/  FFMA R117, R114, R114, -1 ;  /* 0xbf80000072757423 */ /* 0x010fca0000000072 */
[----:B------:R0:W-:Y:S04]  /*0be0*/  STG.E desc[UR6][R60.64], R117 ;  /* 0x000000753c007986 */ /* 0x0001e8000c101906 */
[----:B------:R-:W2:Y:S02]  /*0bf0*/  LDG.E R114, desc[UR6][R66.64] ;  /* 0x0000000642727981 */ /* 0x000ea4000c1e1900 */
[----:B--2---:R-:W-:-:S05]  /*0c00*/  FFMA R119, R114, R114, -1 ;  /* 0xbf80000072777423 */ /* 0x004fca0000000072 */
[----:B------:R2:W-:Y:S04]  /*0c10*/  STG.E desc[UR6][R64.64], R119 ;  /* 0x0000007740007986 */ /* 0x0005e8000c101906 */
[----:B------:R-:W1:Y:S02]  /*0c20*/  LDG.E R114, desc[UR6][R70.64] ;  /* 0x0000000646727981 */ /* 0x000e64000c1e1900 */
[----:B-1----:R-:W-:-:S05]  /*0c30*/  FFMA R121, R114, R114, -1 ;  /* 0xbf80000072797423 */ /* 0x002fca0000000072 */
[----:B------:R1:W-:Y:S04]  /*0c40*/  STG.E desc[UR6][R68.64], R121 ;  /* 0x0000007944007986 */ /* 0x0003e8000c101906 */
[----:B------:R-:W3:Y:S02]  /*0c50*/  LDG.E R114, desc[UR6][R74.64] ;  /* 0x000000064a727981 */ /* 0x000ee4000c1e1900 */
[----:B---3--:R-:W-:-:S05]  /*0c60*/  FFMA R123, R114, R114, -1 ;  /* 0xbf800000727b7423 */ /* 0x008fca0000000072 */
[----:B------:R3:W-:Y:S04]  /*0c70*/  STG.E desc[UR6][R72.64], R123 ;  /* 0x0000007b48007986 */ /* 0x0007e8000c101906 */
[----:B------:R-:W0:Y:S02]  /*0c80*/  LDG.E R114, desc[UR6][R78.64] ;  /* 0x000000064e727981 */ /* 0x000e24000c1e1900 */
[----:B0-----:R-:W-:-:S05]  /*0c90*/  FFMA R117, R114, R114, -1 ;  /* 0xbf80000072757423 */ /* 0x001fca0000000072 */
[----:B------:R-:W-:Y:S04]  /*0ca0*/  STG.E desc[UR6][R76.64], R117 ;  /* 0x000000754c007986 */ /* 0x000fe8000c101906 */
[----:B------:R-:W2:Y:S02]  /*0cb0*/  LDG.E R114, desc[UR6][R82.64] ;  /* 0x0000000652727981 */ /* 0x000ea4000c1e1900 */
[----:B--2---:R-:W-:-:S05]  /*0cc0*/  FFMA R119, R114, R114, -1 ;  /* 0xbf80000072777423 */ /* 0x004fca0000000072 */
[----:B------:R-:W-:Y:S04]  /*0cd0*/  STG.E desc[UR6][R80.64], R119 ;  /* 0x0000007750007986 */ /* 0x000fe8000c101906 */
[----:B------:R-:W1:Y:S02]  /*0ce0*/  LDG.E R114, desc[UR6][R86.64] ;  /* 0x0000000656727981 */ /* 0x000e64000c1e1900 */
[----:B-1----:R-:W-:-:S05]  /*0cf0*/  FFMA R121, R114, R114, -1 ;  /* 0xbf80000072797423 */ /* 0x002fca0000000072 */
[----:B------:R0:W-:Y:S04]  /*0d00*/  STG.E desc[UR6][R84.64], R121 ;  /* 0x0000007954007986 */ /* 0x0001e8000c101906 */
[----:B------:R-:W3:Y:S02]  /*0d10*/  LDG.E R114, desc[UR6][R90.64] ;  /* 0x000000065a727981 */ /* 0x000ee4000c1e1900 */
[----:B---3--:R-:W-:-:S05]  /*0d20*/  FFMA R123, R114, R114, -1 ;  /* 0xbf800000727b7423 */ /* 0x008fca0000000072 */
[----:B------:R1:W-:Y:S04]  /*0d30*/  STG.E desc[UR6][R88.64], R123 ;  /* 0x0000007b58007986 */ /* 0x0003e8000c101906 */
[----:B------:R-:W2:Y:S02]  /*0d40*/  LDG.E R114, desc[UR6][R94.64] ;  /* 0x000000065e727981 */ /* 0x000ea4000c1e1900 */
[----:B--2---:R-:W-:-:S05]  /*0d50*/  FFMA R125, R114, R114, -1 ;  /* 0xbf800000727d7423 */ /* 0x004fca0000000072 */
[----:B------:R-:W-:Y:S04]  /*0d60*/  STG.E desc[UR6][R92.64], R125 ;  /* 0x0000007d5c007986 */ /* 0x000fe8000c101906 */
[----:B------:R-:W2:Y:S02]  /*0d70*/  LDG.E R114, desc[UR6][R98.64] ;  /* 0x0000000662727981 */ /* 0x000ea4000c1e1900 */
[----:B--2---:R-:W-:-:S05]  /*0d80*/  FFMA R114, R114, R114, -1 ;  /* 0xbf80000072727423 */ /* 0x004fca0000000072 */
[----:B------:R2:W-:Y:S04]  /*0d90*/  STG.E desc[UR6][R96.64], R114 ;  /* 0x0000007260007986 */ /* 0x0005e8000c101906 */
[----:B------:R-:W0:Y:S02]  /*0da0*/  LDG.E R116, desc[UR6][R102.64] ;  /* 0x0000000666747981 */ /* 0x000e24000c1e1900 */
[----:B0-----:R-:W-:-:S05]  /*0db0*/  FFMA R121, R116, R116, -1 ;  /* 0xbf80000074797423 */ /* 0x001fca0000000074 */
[----:B------:R0:W-:Y:S04]  /*0dc0*/  STG.E desc[UR6][R100.64], R121 ;  /* 0x0000007964007986 */ /* 0x0001e8000c101906 */
[----:B------:R-:W1:Y:S01]  /*0dd0*/  LDG.E R117, desc[UR6][R106.64] ;  /* 0x000000066a757981 */ /* 0x000e62000c1e1900 */
[----:B------:R-:W-:Y:S01]  /*0de0*/  IADD3 R116, P0, PT, R111, R100, RZ ;  /* 0x000000646f747210 */ /* 0x000fe20007f1e0ff */
[----:B-1----:R-:W-:-:S04]  /*0df0*/  FFMA R123, R117, R117, -1 ;  /* 0xbf800000757b7423 */ /* 0x002fc80000000075 */
[----:B------:R-:W-:Y:S01]  /*0e00*/  IMAD.X R117, RZ, RZ, R101, P0 ;  /* 0x000000ffff757224 */ /* 0x000fe200000e0665 */
[----:B------:R-:W-:-:S04]  /*0e10*/  IADD3 R118, P0, PT, R111, R106, RZ ;  /* 0x0000006a6f767210 */ /* 0x000fc80007f1e0ff */
[----:B------:R1:W-:Y:S01]  /*0e20*/  STG.E desc[UR6][R116.64], R123 ;  /* 0x0000007b74007986 */ /* 0x0003e2000c101906 */
[----:B------:R-:W-:-:S05]  /*0e30*/  IMAD.X R119, RZ, RZ, R107, P0 ;  /* 0x000000ffff777224 */ /* 0x000fca00000e066b */
[----:B--2---:R-:W2:Y:S01]  /*0e40*/  LDG.E R114, desc[UR6][R118.64] ;  /* 0x0000000676727981 */ /* 0x004ea2000c1e1900 */
[----:B------:R-:W-:-:S04]  /*0e50*/  IADD3 R120, P0, PT, R111, R118, RZ ;  /* 0x000000766f787210 */ /* 0x000fc80007f1e0ff */
[----:B0-----:R-:W-:Y:S01]  /*0e60*/  IADD3.X R121, PT, PT, RZ, R119, RZ, P0, !PT ;  /* 0x00000077ff797210 */ /* 0x001fe200007fe4ff */
[----:B--2---:R-:W-:-:S05]  /*0e70*/  FFMA R125, R114, R114, -1 ;  /* 0xbf800000727d7423 */ /* 0x004fca0000000072 */
[----:B------:R0:W-:Y:S04]  /*0e80*/  STG.E desc[UR6][R104.64], R125 ;  /* 0x0000007d68007986 */ /* 0x0001e8000c101906 */
[----:B------:R-:W2:Y:S01]  /*0e90*/  LDG.E R114, desc[UR6][R120.64] ;  /* 0x0000000678727981 */ /* 0x000ea2000c1e1900 */
[----:B------:R-:W-:-:S05]  /*0ea0*/  IADD3 R122, P0, PT, R111, R120, RZ ;  /* 0x000000786f7a7210 */ /* 0x000fca0007f1e0ff */
[----:B-1----:R-:W-:Y:S02]  /*0eb0*/  IMAD.X R123, RZ, RZ, R121, P0 ;  /* 0x000000ffff7b7224 */ /* 0x002fe400000e0679 */
[----:B--2---:R-:W-:-:S05]  /*0ec0*/  FFMA R114, R114, R114, -1 ;  /* 0xbf80000072727423 */ /* 0x004fca0000000072 */
[----:B------:R0:W-:Y:S04]  /*0ed0*/  STG.E desc[UR6][R108.64], R114 ;  /* 0x000000726c007986 */ /* 0x0001e8000c101906 */
[----:B------:R-:W2:Y:S01]  /*0ee0*/  LDG.E R122, desc[UR6][R122.64] ;  /* 0x000000067a7a7981 */ /* 0x000ea2000c1e1900 */
[----:B------:R-:W-:Y:S01]  /*0ef0*/  IADD3 R116, P0, PT, R111, R108, RZ ;  /* 0x0000006c6f747210 */ /* 0x000fe20007f1e0ff */
[----:B------:R-:W-:Y:S01]  /*0f00*/  UIADD3 UR4, UPT, UPT, UR4, 0x1, URZ ;  /* 0x0000000104047890 */ /* 0x000fe2000fffe0ff */
[----:B------:R-:W-:-:S03]  /*0f10*/  IMAD.WIDE.U32 R112, R0, 0x4, R112 ;  /* 0x0000000400707825 */ /* 0x000fc600078e0070 */
[----:B------:R-:W-:Y:S01]  /*0f20*/  UISETP.NE.AND UP0, UPT, UR4, 0x20, UPT ;  /* 0x000000200400788c */ /* 0x000fe2000bf05270 */
[----:B------:R-:W-:Y:S02]  /*0f30*/  IMAD.X R117, RZ, RZ, R109, P0 ;  /* 0x000000ffff757224 */ /* 0x000fe400000e066d */
[----:B--2---:R-:W-:-:S05]  /*0f40*/  FFMA R119, R122, R122, -1 ;  /* 0xbf8000007a777423 */ /* 0x004fca000000007a */
[----:B------:R0:W-:Y:S01]  /*0f50*/  STG.E desc[UR6][R116.64], R119 ;  /* 0x0000007774007986 */ /* 0x0001e2000c101906 */
[----:B------:R-:W-:Y:S05]  /*0f60*/  BRA.U UP0, `(.L_x_25) ;  /* 0xfffffff900047547 */ /* 0x000fea000b83ffff */
[----:B------:R-:W-:-:S13]  /*0f70*/  ISETP.GT.AND P0, PT, R110, 0x1f, PT ;  /* 0x0000001f6e00780c */ /* 0x000fda0003f04270 */
[----:B------:R-:W-:Y:S05]  /*0f80*/  @P0 EXIT ;  /* 0x000000000000094d */ /* 0x000fea0003800000 */
[----:B------:R-:W-:-:S05]  /*0f90*/  FADD R115, -R115, -RZ ;  /* 0x800000ff73737221 */ /* 0x000fca0000000100 */
[----:B------:R-:W-:Y:S01]  /*0fa0*/  STG.E desc[UR6][R2.64], R115 ;  /* 0x0000007302007986 */ /* 0x000fe2000c101906 */
[----:B------:R-:W-:Y:S05]  /*0fb0*/  EXIT ;  /* 0x000000000000794d */ /* 0x000fea0003800000 */
.L_x_26:
        /* <DEDUP_REMOVED lines=12> */
.L_x_37:


//--------------------- .text._Z14TEST_for_loopsPfPKf --------------------------
	.section	.text._Z14TEST_for_loopsPfPKf,"ax",@progbits
	.align	128
        .global         _Z14TEST_for_loopsPfPKf
        .type           _Z14TEST_for_loopsPfPKf,@function
        .size           _Z14TEST_for_loopsPfPKf,(.L_x_38 - _Z14TEST_for_loopsPfPKf)
        .other          _Z14TEST_for_loopsPfPKf,@"STO_CUDA_ENTRY STV_DEFAULT"
_Z14TEST_for_loopsPfPKf:
.text._Z14TEST_for_loopsPfPKf:
[----:B------:R-:W-:Y:S01]  /*0000*/  LDC R1, c[0x0][0x37c] ;  /* 0x0000df00ff017b82 */ /* 0x000fe20000000800 */
[----:B------:R-:W0:Y:S07]  /*0010*/  S2R R0, SR_TID.X ;  /* 0x0000000000007919 */ /* 0x000e2e0000002100 */
[----:B------:R-:W0:Y:S01]  /*0020*/  S2UR UR6, SR_CTAID.X ;  /* 0x00000000000679c3 */ /* 0x000e220000002500 */
[----:B------:R-:W1:Y:S07]  /*0030*/  LDCU.64 UR4, c[0x0][0x358] ;  /* 0x00006b00ff0477ac */ /* 0x000e6e0008000a00 */
[----:B------:R-:W0:Y:S08]  /*0040*/  LDC R45, c[0x0][0x360] ;  /* 0x0000d800ff2d7b82 */ /* 0x000e300000000800 */
[----:B------:R-:W2:Y:S08]  /*0050*/  LDC.64 R6, c[0x0][0x388] ;  /* 0x0000e200ff067b82 */ /* 0x000eb00000000a00 */
[----:B------:R-:W3:Y:S01]  /*0060*/  LDC.64 R4, c[0x0][0x380] ;  /* 0x0000e000ff047b82 */ /* 0x000ee20000000a00 */
[----:B0-----:R-:W-:-:S04]  /*0070*/  IMAD R0, R45, UR6, R0 ;  /* 0x000000062d007c24 */ /* 0x001fc8000f8e0200 */
[----:B--2---:R-:W-:-:S05]  /*0080*/  IMAD.WIDE R6, R0, 0x4, R6 ;  /* 0x0000000400067825 */ /* 0x004fca00078e0206 */
[----:B-1----:R-:W2:Y:S01]  /*0090*/  LDG.E R3, desc[UR4][R6.64] ;  /* 0x0000000406037981 */ /* 0x002ea2000c1e1900 */
[----:B------:R-:W-:Y:S01]  /*00a0*/  SHF.L.U32 R45, R45, 0x2, RZ ;  /* 0x000000022d2d7819 */ /* 0x000fe200000006ff */
[----:B---3--:R-:W-:-:S03]  /*00b0*/  IMAD.WIDE R4, R0, 0x4, R4 ;  /* 0x0000000400047825 */ /* 0x008fc600078e0204 */
[----:B------:R-:W-:Y:S01]  /*00c0*/  IADD3 R2, P0, PT, R6, R45, RZ ;  /* 0x0000002d06027210 */ /* 0x000fe20007f1e0ff */
[----:B--2---:R-:W-:-:S04]  /*00d0*/  FFMA R17, R3, R3, -1 ;  /* 0xbf80000003117423 */ /* 0x004fc80000000003 */
[----:B------:R-:W-:Y:S01]  /*00e0*/  IMAD.X R3, RZ, RZ, R7, P0 ;  /* 0x000000ffff037224 */ /* 0x000fe200000e0607 */
[----:B------:R0:W-:Y:S04]  /*00f0*/  STG.E desc[UR4][R4.64], R17 ;  /* 0x0000001104007986 */ /* 0x0001e8000c101904 */
[----:B------:R-:W2:Y:S01]  /*0100*/  LDG.E R12, desc[UR4][R2.64] ;  /* 0x00000004020c7981 */ /* 0x000ea2000c1e1900 */
[----:B------:R-:W-:Y:S02]  /*0110*/  IADD3 R8, P0, PT, R4, R45, RZ ;  /* 0x0000002d04087210 */ /* 0x000fe40007f1e0ff */
[----:B------:R-:W-:Y:S02]  /*0120*/  IADD3 R10, P1, PT, R45, R2, RZ ;  /* 0x000000022d0a7210 */ /* 0x000fe40007f3e0ff */
[----:B------:R-:W-:-:S03]  /*0130*/  IADD3.X R9, PT, PT, RZ, R5, RZ, P0, !PT ;  /* 0x00000005ff097210 */ /* 0x000fc600007fe4ff */
        /* <DEDUP_REMOVED lines=10> */
[----:B------:R-:W3:Y:S01]  /*01e0*/  LDG.E R20, desc[UR4][R14.64] ;  /* 0x000000040e147981 */ /* 0x000ee2000c1e1900 */
[C---:B------:R-:W-:Y:S02]  /*01f0*/  IADD3 R16, P0, PT, R45.reuse, R12, RZ ;  /* 0x0000000c2d107210 */ /* 0x040fe40007f1e0ff */
[----:B------:R-:W-:Y:S02]  /*0200*/  IADD3 R18, P1, PT, R45, R14, RZ ;  /* 0x0000000e2d127210 */ /* 0x000fe40007f3e0ff */
[----:B0-----:R-:W-:-:S03]  /*0210*/  IADD3.X R17, PT, PT, RZ, R13, RZ, P0, !PT ;  /* 0x0000000dff117210 */ /* 0x001fc600007fe4ff */
[----:B------:R-:W-:Y:S02]  /*0220*/  IMAD.X R19, RZ, RZ, R15, P1 ;  /* 0x000000ffff137224 */ /* 0x000fe400008e060f */
[----:B---3--:R-:W-:-:S05]  /*0230*/  FFMA R29, R20, R20, -1 ;  /* 0xbf800000141d7423 */ /* 0x008fca0000000014 */
[----:B------:R0:W-:Y:S04]  /*0240*/  STG.E desc[UR4][R16.64], R29 ;  /* 0x0000001d10007986 */ /* 0x0001e8000c101904 */
[----:B------:R-:W3:Y:S01]  /*0250*/  LDG.E R24, desc[UR4][R18.64] ;  /* 0x0000000412187981 */ /* 0x000ee2000c1e1900 */
[C---:B------:R-:W-:Y:S02]  /*0260*/  IADD3 R20, P0, PT, R45.reuse, R16, RZ ;  /* 0x000000102d147210 */ /* 0x040fe40007f1e0ff */
[----:B------:R-:W-:Y:S02]  /*0270*/  IADD3 R22, P1, PT, R45, R18, RZ ;  /* 0x000000122d167210 */ /* 0x000fe40007f3e0ff */
[----:B-1----:R-:W-:-:S03]  /*0280*/  IADD3.X R21, PT, PT, RZ, R17, RZ, P0, !PT ;  /* 0x00000011ff157210 */ /* 0x002fc600007fe4ff */
[----:B------:R-:W-:Y:S02]  /*0290*/  IMAD.X R23, RZ, RZ, R19, P1 ;  /* 0x000000ffff177224 */ /* 0x000fe400008e0613 */
[----:B---3--:R-:W-:-:S05]  /*02a0*/  FFMA R33, R24, R24, -1 ;  /* 0xbf80000018217423 */ /* 0x008fca0000000018 */
[----:B------:R1:W-:Y:S04]  /*02b0*/  STG.E desc[UR4][R20.64], R33 ;  /* 0x0000002114007986 */ /* 0x0003e8000c101904 */
[----:B------:R-:W3:Y:S01]  /*02c0*/  LDG.E R28, desc[UR4][R22.64] ;  /* 0x00000004161c7981 */ /* 0x000ee2000c1e1900 */
[C---:B------:R-:W-:Y:S02]  /*02d0*/  IADD3 R24, P0, PT, R45.reuse, R20, RZ ;  /* 0x000000142d187210 */ /* 0x040fe40007f1e0ff */
[----:B------:R-:W-:Y:S02]  /*02e0*/  IADD3 R26, P1, PT, R45, R22, RZ ;  /* 0x000000162d1a7210 */ /* 0x000fe40007f3e0ff */
[----:B--2---:R-:W-:-:S03]  /*02f0*/  IADD3.X R25, PT, PT, RZ, R21, RZ, P0, !PT ;  /* 0x00000015ff197210 */ /* 0x004fc600007fe4ff */
[----:B------:R-:W-:Y:S02]  /*0300*/  IMAD.X R27, RZ, RZ, R23, P1 ;  /* 0x000000ffff1b7224 */ /* 0x000fe400008e0617 */
[----:B---3--:R-:W-:-:S05]  /*0310*/  FFMA R37, R28, R28, -1 ;  /* 0xbf8000001c257423 */ /* 0x008fca000000001c */
        /* <DEDUP_REMOVED lines=46> */
[----:B------:R-:W-:-:S03]  /*0600*/  IADD3.X R57, PT, PT, RZ, R51, RZ, P0, !PT ;  /* 0x00000033ff397210 */ /* 0x000fc600007fe4ff */
[----:B0-----:R-:W-:Y:S02]  /*0610*/  IMAD.X R55, RZ, RZ, R53, P1 ;  /* 0x000000ffff377224 */ /* 0x001fe400008e0635 */
[----:B---3--:R-:W-:-:S05]  /*0620*/  FFMA R67, R44, R44, -1 ;  /* 0xbf8000002c437423 */ /* 0x008fca000000002c */
[----:B------:R0:W-:Y:S04]  /*0630*/  STG.E desc[UR4][R56.64], R67 ;  /* 0x0000004338007986 */ /* 0x0001e8000c101904 */
[----:B------:R-:W3:Y:S01]  /*0640*/  LDG.E R44, desc[UR4][R54.64] ;  /* 0x00000004362c7981 */ /* 0x000ee2000c1e1900 */
[C---:B------:R-:W-:Y:S02]  /*0650*/  IADD3 R60, P0, PT, R45.reuse, R56, RZ ;  /* 0x000000382d3c7210 */ /* 0x040fe40007f1e0ff */
[----:B------:R-:W-:Y:S02]  /*0660*/  IADD3 R58, P1, PT, R45, R54, RZ ;  /* 0x000000362d3a7210 */ /* 0x000fe40007f3e0ff */
[----:B------:R-:W-:-:S03]  /*0670*/  IADD3.X R61, PT, PT, RZ, R57, RZ, P0, !PT ;  /* 0x00000039ff3d7210 */ /* 0x000fc600007fe4ff */
[----:B-1----:R-:W-:Y:S02]  /*0680*/  IMAD.X R59, RZ, RZ, R55, P1 ;  /* 0x000000ffff3b7224 */ /* 0x002fe400008e0637 */
[----:B---3--:R-:W-:-:S05]  /*0690*/  FFMA R71, R44, R44, -1 ;  /* 0xbf8000002c477423 */ /* 0x008fca000000002c */
[----:B------:R1:W-:Y:S04]  /*06a0*/  STG.E desc[UR4][R60.64], R71 ;  /* 0x000000473c007986 */ /* 0x0003e8000c101904 */
[----:B------:R-:W3:Y:S01]  /*06b0*/  LDG.E R44, desc[UR4][R58.64] ;  /* 0x000000043a2c7981 */ /* 0x000ee2000c1e1900 */
[C---:B------:R-:W-:Y:S02]  /*06c0*/  IADD3 R64, P0, PT, R45.reuse, R60, RZ ;  /* 0x0000003c2d407210 */ /* 0x040fe40007f1e0ff */
[----:B------:R-:W-:Y:S02]  /*06d0*/  IADD3 R62, P1, PT, R45, R58, RZ ;  /* 0x0000003a2d3e7210 */ /* 0x000fe40007f3e0ff */
[----:B------:R-:W-:-:S03]  /*06e0*/  IADD3.X R65, PT, PT, RZ, R61, RZ, P0, !PT ;  /* 0x0000003dff417210 */ /* 0x000fc600007fe4ff */
[----:B--2---:R-:W-:Y:S02]  /*06f0*/  IMAD.X R63, RZ, RZ, R59, P1 ;  /* 0x000000ffff3f7224 */ /* 0x004fe400008e063b */
        /* <DEDUP_REMOVED lines=82> */
[----:B------:R-:W-:Y:S02]  /*0c20*/  IADD3.X R113, PT, PT, RZ, R109, RZ, P0, !PT ;  /* 0x0000006dff717210 */ /* 0x000fe400007fe4ff */
[----:B--2---:R-:W-:Y:S01]  /*0c30*/  IADD3.X R111, PT, PT, RZ, R107, RZ, P1, !PT ;  /* 0x0000006bff6f7210 */ /* 0x004fe20000ffe4ff */
[----:B---3--:R-:W-:-:S05]  /*0c40*/  FFMA R123, R44, R44, -1 ;  /* 0xbf8000002c7b7423 */ /* 0x008fca000000002c */
[----:B------:R2:W-:Y:S04]  /*0c50*/  STG.E desc[UR4][R112.64], R123 ;  /* 0x0000007b70007986 */ /* 0x0005e8000c101904 */
[----:B------:R-:W3:Y:S01]  /*0c60*/  LDG.E R44, desc[UR4][R110.64] ;  /* 0x000000046e2c7981 */ /* 0x000ee2000c1e1900 */
[C---:B------:R-:W-:Y:S02]  /*0c70*/  IADD3 R116, P0, PT, R45.reuse, R112, RZ ;  /* 0x000000702d747210 */ /* 0x040fe40007f1e0ff */
[----:B------:R-:W-:-:S03]  /*0c80*/  IADD3 R114, P1, PT, R45, R110, RZ ;  /* 0x0000006e2d727210 */ /* 0x000fc60007f3e0ff */
[----:B------:R-:W-:Y:S01]  /*0c90*/  IMAD.X R117, RZ, RZ, R113, P0 ;  /* 0x000000ffff757224 */ /* 0x000fe200000e0671 */
[----:B0-----:R-:W-:Y:S01]  /*0ca0*/  IADD3.X R115, PT, PT, RZ, R111, RZ, P1, !PT ;  /* 0x0000006fff737210 */ /* 0x001fe20000ffe4ff */
        /* <DEDUP_REMOVED lines=8> */
[----:B------:R-:W-:Y:S04]  /*0d30*/  STG.E desc[UR4][R120.64], R131 ;  /* 0x0000008378007986 */ /* 0x000fe8000c101904 */
[----:B------:R-:W3:Y:S01]  /*0d40*/  LDG.E R44, desc[UR4][R118.64] ;  /* 0x00000004762c7981 */ /* 0x000ee2000c1e1900 */
[C---:B------:R-:W-:Y:S02]  /*0d50*/  IADD3 R124, P0, PT, R45.reuse, R120, RZ ;  /* 0x000000782d7c7210 */ /* 0x040fe40007f1e0ff */
[----:B------:R-:W-:Y:S02]  /*0d60*/  IADD3 R122, P1, PT, R45, R118, RZ ;  /* 0x000000762d7a7210 */ /* 0x000fe40007f3e0ff */
[----:B------:R-:W-:Y:S02]  /*0d70*/  IADD3.X R125, PT, PT, RZ, R121, RZ, P0, !PT ;  /* 0x00000079ff7d7210 */ /* 0x000fe400007fe4ff */
[----:B--2---:R-:W-:Y:S01]  /*0d80*/  IADD3.X R123, PT, PT, RZ, R119, RZ, P1, !PT ;  /* 0x00000077ff7b7210 */ /* 0x004fe20000ffe4ff */
[----:B---3--:R-:W-:-:S05]  /*0d90*/  FFMA R133, R44, R44, -1 ;  /* 0xbf8000002c857423 */ /* 0x008fca000000002c */
[----:B------:R1:W-:Y:S04]  /*0da0*/  STG.E desc[UR4][R124.64], R133 ;  /* 0x000000857c007986 */ /* 0x0003e8000c101904 */
[----:B------:R-:W2:Y:S01]  /*0db0*/  LDG.E R44, desc[UR4][R122.64] ;  /* 0x000000047a2c7981 */ /* 0x000ea2000c1e1900 */
[C---:B------:R-:W-:Y:S02]  /*0dc0*/  IADD3 R128, P0, PT, R45.reuse, R124, RZ ;  /* 0x0000007c2d807210 */ /* 0x040fe40007f1e0ff */
[----:B------:R-:W-:-:S03]  /*0dd0*/  IADD3 R126, P1, PT, R45, R122, RZ ;  /* 0x0000007a2d7e7210 */ /* 0x000fc60007f3e0ff */
[----:B------:R-:W-:Y:S01]  /*0de0*/  IMAD.X R129, RZ, RZ, R125, P0 ;  /* 0x000000ffff817224 */ /* 0x000fe200000e067d */
[----:B0-----:R-:W-:Y:S01]  /*0df0*/  IADD3.X R127, PT, PT, RZ, R123, RZ, P1, !PT ;  /* 0x0000007bff7f7210 */ /* 0x001fe20000ffe4ff */
[----:B--2---:R-:W-:-:S05]  /*0e00*/  FFMA R135, R44, R44, -1 ;  /* 0xbf8000002c877423 */ /* 0x004fca000000002c */
[----:B------:R0:W-:Y:S04]  /*0e10*/  STG.E desc[UR4][R128.64], R135 ;  /* 0x0000008780007986 */ /* 0x0001e8000c101904 */
[----:B------:R-:W1:Y:S01]  /*0e20*/  LDG.E R130, desc[UR4][R126.64] ;  /* 0x000000047e827981 */ /* 0x000e62000c1e1900 */
[----:B------:R-:W-:-:S04]  /*0e30*/  IADD3 R44, P0, PT, R45, R128, RZ ;  /* 0x000000802d2c7210 */ /* 0x000fc80007f1e0ff */
[----:B------:R-:W-:Y:S01]  /*0e40*/  IADD3.X R45, PT, PT, RZ, R129, RZ, P0, !PT ;  /* 0x00000081ff2d7210 */ /* 0x000fe200007fe4ff */
[----:B-1----:R-:W-:-:S05]  /*0e50*/  FFMA R133, R130, R130, -1 ;  /* 0xbf80000082857423 */ /* 0x002fca0000000082 */
        /* <DEDUP_REMOVED lines=10> */
[----:B------:R-:W1:Y:S02]  /*0f00*/  LDG.E R14, desc[UR4][R14.64] ;  /* 0x000000040e0e7981 */ /* 0x000e64000c1e1900 */
[----:B-1----:R-:W-:-:S05]  /*0f10*/  FFMA R133, R14, R14, -1 ;  /* 0xbf8000000e857423 */ /* 0x002fca000000000e */
[----:B------:R-:W-:Y:S04]  /*0f20*/  STG.E desc[UR4][R16.64], R133 ;  /* 0x0000008510007986 */ /* 0x000fe8000c101904 */
[----:B------:R-:W3:Y:S02]  /*0f30*/  LDG.E R18, desc[UR4][R18.64] ;  /* 0x0000000412127981 */ /* 0x000ee4000c1e1900 */
[----:B---3--:R-:W-:-:S05]  /*0f40*/  FFMA R7, R18, R18, -1 ;  /* 0xbf80000012077423 */ /* 0x008fca0000000012 */
[----:B------:R0:W-:Y:S04]  /*0f50*/  STG.E desc[UR4][R20.64], R7 ;  /* 0x0000000714007986 */ /* 0x0001e8000c101904 */
[----:B------:R-:W3:Y:S02]  /*0f60*/  LDG.E R22, desc[UR4][R22.64] ;  /* 0x0000000416167981 */ /* 0x000ee4000c1e1900 */
[----:B---3--:R-:W-:-:S05]  /*0f70*/  FFMA R3, R22, R22, -1 ;  /* 0xbf80000016037423 */ /* 0x008fca0000000016 */
[----:B------:R1:W-:Y:S04]  /*0f80*/  STG.E desc[UR4][R24.64], R3 ;  /* 0x0000000318007986 */ /* 0x0003e8000c101904 */
[----:B------:R-:W2:Y:S02]  /*0f90*/  LDG.E R26, desc[UR4][R26.64] ;  /* 0x000000041a1a7981 */ /* 0x000ea4000c1e1900 */
[----:B--2---:R-:W-:-:S05]  /*0fa0*/  FFMA R9, R26, R26, -1 ;  /* 0xbf8000001a097423 */ /* 0x004fca000000001a */
[----:B------:R2:W-:Y:S04]  /*0fb0*/  STG.E desc[UR4][R28.64], R9 ;  /* 0x000000091c007986 */ /* 0x0005e8000c101904 */
[----:B------:R-:W3:Y:S02]  /*0fc0*/  LDG.E R30, desc[UR4][R30.64] ;  /* 0x000000041e1e7981 */ /* 0x000ee4000c1e1900 */
[----:B---3--:R-:W-:-:S05]  /*0fd0*/  FFMA R11, R30, R30, -1 ;  /* 0xbf8000001e0b7423 */ /* 0x008fca000000001e */
[----:B------:R3:W-:Y:S04]  /*0fe0*/  STG.E desc[UR4][R32.64], R11 ;  /* 0x0000000b20007986 */ /* 0x0007e8000c101904 */
[----:B------:R-:W0:Y:S02]  /*0ff0*/  LDG.E R34, desc[UR4][R34.64] ;  /* 0x0000000422227981 */ /* 0x000e24000c1e1900 */
[----:B0-----:R-:W-:-:S05]  /*1000*/  FFMA R7, R34, R34, -1 ;  /* 0xbf80000022077423 */ /* 0x001fca0000000022 */
[----:B------:R0:W-:Y:S04]  /*1010*/  STG.E desc[UR4][R36.64], R7 ;  /* 0x0000000724007986 */ /* 0x0001e8000c101904 */
[----:B------:R-:W1:Y:S02]  /*1020*/  LDG.E R38, desc[UR4][R38.64] ;  /* 0x0000000426267981 */ /* 0x000e64000c1e1900 */
[----:B-1----:R-:W-:-:S05]  /*1030*/  FFMA R3, R38, R38, -1 ;  /* 0xbf80000026037423 */ /* 0x002fca0000000026 */
        /* <DEDUP_REMOVED lines=61> */
[----:B------:R-:W2:Y:S01]  /*1410*/  LDG.E R122, desc[UR4][R122.64] ;  /* 0x000000047a7a7981 */ /* 0x000ea2000c1e1900 */
[----:B------:R-:W-:Y:S01]  /*1420*/  ISETP.GT.AND P0, PT, R0, 0x1f, PT ;  /* 0x0000001f0000780c */ /* 0x000fe20003f04270 */
[----:B--2---:R-:W-:-:S05]  /*1430*/  FFMA R9, R122, R122, -1 ;  /* 0xbf8000007a097423 */ /* 0x004fca000000007a */
[----:B------:R0:W-:Y:S04]  /*1440*/  STG.E desc[UR4][R128.64], R9 ;  /* 0x0000000980007986 */ /* 0x0001e8000c101904 */
[----:B------:R-:W3:Y:S02]  /*1450*/  LDG.E R126, desc[UR4][R126.64] ;  /* 0x000000047e7e7981 */ /* 0x000ee4000c1e1900 */
[----:B---3--:R-:W-:-:S05]  /*1460*/  FFMA R11, R126, R126, -1 ;  /* 0xbf8000007e0b7423 */ /* 0x008fca000000007e */
[----:B------:R0:W-:Y:S01]  /*1470*/  STG.E desc[UR4][R44.64], R11 ;  /* 0x0000000b2c007986 */ /* 0x0001e2000c101904 */
[----:B------:R-:W-:Y:S05]  /*1480*/  @P0 EXIT ;  /* 0x000000000000094d */ /* 0x000fea0003800000 */
[----:B------:R-:W-:-:S05]  /*1490*/  FADD R131, -R131, -RZ ;  /* 0x800000ff83837221 */ /* 0x000fca0000000100 */
[----:B------:R-:W-:Y:S01]  /*14a0*/  STG.E desc[UR4][R4.64], R131 ;  /* 0x0000008304007986 */ /* 0x000fe2000c101904 */
[----:B------:R-:W-:Y:S05]  /*14b0*/  EXIT ;  /* 0x000000000000794d */ /* 0x000fea0003800000 */
.L_x_27:
        /* <DEDUP_REMOVED lines=12> */
.L_x_38:


//--------------------- .text._Z22TEST_nested_conditionsPf --------------------------
	.section	.text._Z22TEST_nested_conditionsPf,"ax",@progbits
	.align	128
        .global         _Z22TEST_nested_conditionsPf
        .type           _Z22TEST_nested_conditionsPf,@function
        .size           _Z22TEST_nested_conditionsPf,(.L_x_39 - _Z22TEST_nested_conditionsPf)
        .other          _Z22TEST_nested_conditionsPf,@"STO_CUDA_ENTRY STV_DEFAULT"
_Z22TEST_nested_conditionsPf:
.text._Z22TEST_nested_conditionsPf:
[----:B------:R-:W-:Y:S08]  /*0000*/  LDC R1, c[0x0][0x37c] ;  /* 0x0000df00ff017b82 */ /* 0x000ff00000000800 */
[----:B------:R-:W0:Y:S01]  /*0010*/  LDC.64 R2, c[0x0][0x380] ;  /* 0x0000e000ff027b82 */ /* 0x000e220000000a00 */
[----:B------:R-:W0:Y:S02]  /*0020*/  LDCU.64 UR4, c[0x0][0x358] ;  /* 0x00006b00ff0477ac */ /* 0x000e240008000a00 */
[----:B0-----:R-:W2:Y:S02]  /*0030*/  LDG.E R2, desc[UR4][R2.64+0x1c] ;  /* 0x00001c0402027981 */ /* 0x001ea4000c1e1900 */
[----:B--2---:R-:W0:Y:S02]  /*0040*/  F2I.TRUNC.NTZ R7, R2 ;  /* 0x0000000200077305 */ /* 0x004e24000020f100 */
[----:B0-----:R-:W-:-:S13]  /*0050*/  ISETP.GT.AND P0, PT, R7, 0x3e7, PT ;  /* 0x000003e70700780c */ /* 0x001fda0003f04270 */
[----:B------:R-:W-:Y:S05]  /*0060*/  @P0 BRA `(.L_x_28) ;  /* 0x0000000000240947 */ /* 0x000fea0003800000 */
[----:B------:R-:W0:Y:S02]  /*0070*/  LDC.64 R4, c[0x0][0x380] ;  /* 0x0000e000ff047b82 */ /* 0x000e240000000a00 */
[----:B0-----:R-:W-:-:S06]  /*0080*/  IMAD.WIDE R2, R7, 0x4, R4 ;  /* 0x0000000407027825 */ /* 0x001fcc00078e0204 */
[----:B------:R-:W2:Y:S02]  /*0090*/  LDG.E R2, desc[UR4][R2.64] ;  /* 0x0000000402027981 */ /* 0x000ea4000c1e1900 */
[----:B--2---:R-:W0:Y:S02]  /*00a0*/  F2I.TRUNC.NTZ R7, R2 ;  /* 0x0000000200077305 */ /* 0x004e24000020f100 */
[----:B0-----:R-:W-:-:S13]  /*00b0*/  ISETP.GT.AND P0, PT, R7, 0x1f, PT ;  /* 0x0000001f0700780c */ /* 0x001fda0003f04270 */
[----:B------:R-:W-:Y:S01]  /*00c0*/  @!P0 IMAD.WIDE R4, R7, 0x4, R4 ;  /* 0x0000000407048825 */ /* 0x000fe200078e0204 */
[----:B------:R-:W-:-:S05]  /*00d0*/  @!P0 MOV R9, 0x41200000 ;  /* 0x4120000000098802 */ /* 0x000fca0000000f00 */
[----:B------:R0:W-:Y:S01]  /*00e0*/  @!P0 STG.E desc[UR4][R4.64], R9 ;  /* 0x0000000904008986 */ /* 0x0001e2000c101904 */
[----:B------:R-:W-:Y:S05]  /*00f0*/  @!P0 EXIT ;  /* 0x000000000000894d */ /* 0x000fea0003800000 */
.L_x_28:
[----:B------:R-:W1:Y:S02]  /*0100*/  LDC.64 R2, c[0x0][0x380] ;  /* 0x0000e000ff027b82 */ /* 0x000e640000000a00 */
[----:B-1----:R-:W-:-:S05]  /*0110*/  IMAD.WIDE.U32 R2, R7, 0x4, R2 ;  /* 0x0000000407027825 */ /* 0x002fca00078e0002 */
[----:B------:R-:W0:Y:S02]  /*0120*/  LDG.E R0, desc[UR4][R2.64] ;  /* 0x0000000402007981 */ /* 0x000e24000c1e1900 */
[----:B0-----:R-:W-:-:S05]  /*0130*/  FMUL R5, R0, -10 ;  /* 0xc120000000057820 */ /* 0x001fca0000400000 */
[----:B------:R-:W-:Y:S01]  /*0140*/  STG.E desc[UR4][R2.64], R5 ;  /* 0x0000000502007986 */ /* 0x000fe2000c101904 */
[----:B------:R-:W-:Y:S05]  /*0150*/  EXIT ;  /* 0x000000000000794d */ /* 0x000fea0003800000 */
.L_x_29:
        /* <DEDUP_REMOVED lines=10> */
.L_x_39:


//--------------------- .text._Z19TEST_access_patternPf --------------------------
	.section	.text._Z19TEST_access_patternPf,"ax",@progbits
	.align	128
        .global         _Z19TEST_access_patternPf
        .type           _Z19TEST_access_patternPf,@function
        .size           _Z19TEST_access_patternPf,(.L_x_40 - _Z19TEST_access_patternPf)
        .other          _Z19TEST_access_patternPf,@"STO_CUDA_ENTRY STV_DEFAULT"
_Z19TEST_access_patternPf:
.text._Z19TEST_access_patternPf:
[----:B------:R-:W-:Y:S01]  /*0000*/  LDC R1, c[0x0][0x37c] ;  /* 0x0000df00ff017b82 */ /* 0x000fe20000000800 */
[----:B------:R-:W0:Y:S07]  /*0010*/  S2R R0, SR_TID.X ;  /* 0x0000000000007919 */ /* 0x000e2e0000002100 */
[----:B------:R-:W0:Y:S01]  /*0020*/  S2UR UR6, SR_CTAID.X ;  /* 0x00000000000679c3 */ /* 0x000e220000002500 */
[----:B------:R-:W1:Y:S07]  /*0030*/  LDCU.64 UR4, c[0x0][0x358] ;  /* 0x00006b00ff0477ac */ /* 0x000e6e0008000a00 */
[----:B------:R-:W0:Y:S08]  /*0040*/  LDC R5, c[0x0][0x360] ;  /* 0x0000d800ff057b82 */ /* 0x000e300000000800 */
[----:B------:R-:W2:Y:S01]  /*0050*/  LDC.64 R2, c[0x0][0x380] ;  /* 0x0000e000ff027b82 */ /* 0x000ea20000000a00 */
[----:B0-----:R-:W-:-:S04]  /*0060*/  IMAD R5, R5, UR6, R0 ;  /* 0x0000000605057c24 */ /* 0x001fc8000f8e0200 */
[----:B--2---:R-:W-:-:S06]  /*0070*/  IMAD.WIDE R2, R5, 0x4, R2 ;  /* 0x0000000405027825 */ /* 0x004fcc00078e0202 */
[----:B-1----:R-:W2:Y:S01]  /*0080*/  LDG.E R3, desc[UR4][R2.64] ;  /* 0x0000000402037981 */ /* 0x002ea2000c1e1900 */
[----:B------:R-:W2:Y:S03]  /*0090*/  LDC.64 R4, c[0x0][0x380] ;  /* 0x0000e000ff047b82 */ /* 0x000ea60000000a00 */
[----:B--2---:R-:W-:Y:S04]  /*00a0*/  STG.E desc[UR4][R4.64], R3 ;  /* 0x0000000304007986 */ /* 0x004fe8000c101904 */
[----:B------:R-:W-:Y:S01]  /*00b0*/  STG.E desc[UR4][R4.64+0x1c], R3 ;  /* 0x00001c0304007986 */ /* 0x000fe2000c101904 */
[----:B------:R-:W-:Y:S05]  /*00c0*/  EXIT ;  /* 0x000000000000794d */ /* 0x000fea0003800000 */
.L_x_30:
        /* <DEDUP_REMOVED lines=11> */
.L_x_40:


//--------------------- .nv.shared.reserved.0     --------------------------
	.section	.nv.shared.reserved.0,"aw",@nobits
	.weak		__nv_reservedSMEM_offset_0_alias
	.size		__nv_reservedSMEM_offset_0_alias, 0, 64
	.other		__nv_reservedSMEM_offset_0_alias,@"STO_CUDA_RESERVED_SHARED STV_DEFAULT"
__nv_reservedSMEM_offset_0_alias:
	.zero		0
	.zero		64


//--------------------- .nv.constant0._Z15transposeSimplePfPKf --------------------------
	.section	.nv.constant0._Z15transposeSimplePfPKf,"a",@progbits
	.sectionflags	@""
	.align	4
.nv.constant0._Z15transposeSimplePfPKf:
	.zero		912


//--------------------- .nv.constant0._Z4copyPfPKf --------------------------
	.section	.nv.constant0._Z4copyPfPKf,"a",@progbits
	.sectionflags	@""
	.align	4
.nv.constant0._Z4copyPfPKf:
	.zero		912


//--------------------- .nv.constant0._Z7reduce3Pi --------------------------
	.section	.nv.constant0._Z7reduce3Pi,"a",@progbits
	.sectionflags	@""
	.align	4
.nv.constant0._Z7reduce3Pi:
	.zero		904


//--------------------- .nv.constant0._Z7reduce1Pi --------------------------
	.section	.nv.constant0._Z7reduce1Pi,"a",@progbits
	.sectionflags	@""
	.align	4
.nv.constant0._Z7reduce1Pi:
	.zero		904


//--------------------- .nv.constant0._Z8kernel_bPfPKfi --------------------------
	.section	.nv.constant0._Z8kernel_bPfPKfi,"a",@progbits
	.sectionflags	@""
	.align	4
.nv.constant0._Z8kernel_bPfPKfi:
	.zero		916


//--------------------- .nv.constant0._Z8kernel_aPfPKfi --------------------------
	.section	.nv.constant0._Z8kernel_aPfPKfi,"a",@progbits
	.sectionflags	@""
	.align	4
.nv.constant0._Z8kernel_aPfPKfi:
	.zero		916


//--------------------- .nv.constant0._Z21TEST_nested_for_loopsPfPKf --------------------------
	.section	.nv.constant0._Z21TEST_nested_for_loopsPfPKf,"a",@progbits
	.sectionflags	@""
	.align	4
.nv.constant0._Z21TEST_nested_for_loopsPfPKf:
	.zero		912


//--------------------- .nv.constant0._Z14TEST_for_loopsPfPKf --------------------------
	.section	.nv.constant0._Z14TEST_for_loopsPfPKf,"a",@progbits
	.sectionflags	@""
	.align	4
.nv.constant0._Z14TEST_for_loopsPfPKf:
	.zero		912


//--------------------- .nv.constant0._Z22TEST_nested_conditionsPf --------------------------
	.section	.nv.constant0._Z22TEST_nested_conditionsPf,"a",@progbits
	.sectionflags	@""
	.align	4
.nv.constant0._Z22TEST_nested_conditionsPf:
	.zero		904


//--------------------- .nv.constant0._Z19TEST_access_patternPf --------------------------
	.section	.nv.constant0._Z19TEST_access_patternPf,"a",@progbits
	.sectionflags	@""
	.align	4
.nv.constant0._Z19TEST_access_patternPf:
	.zero		904


//--------------------- SYMBOLS --------------------------

	.type		.nv.reservedSmem.offset0,@object
	.size		.nv.reservedSmem.offset0,0x4
